//
// Generated by NVIDIA NVVM Compiler
//
// Compiler Build ID: CL-36424714
// Cuda compilation tools, release 13.0, V13.0.88
// Based on NVVM 20.0.0
//

.version 9.0
.target sm_100
.address_size 64

	// .globl	_Z16initializeCurandP17curandStateXORWOWmi
.global .align 4 .b8 precalc_xorwow_matrix[102400];
.global .align 4 .b8 precalc_xorwow_offset_matrix[102400];
.global .align 4 .b8 mrg32k3aM1[2304];
.global .align 4 .b8 mrg32k3aM2[2304];
.global .align 4 .b8 mrg32k3aM1SubSeq[2016];
.global .align 4 .b8 mrg32k3aM2SubSeq[2016];
.global .align 4 .b8 mrg32k3aM1Seq[2304];
.global .align 4 .b8 mrg32k3aM2Seq[2304];
.const .align 8 .b8 __cr_lgamma_table[72];
.global .align 1 .b8 _ZN34_INTERNAL_4f7eaccc_4_k_cu_759b2aeb4cuda3std3__45__cpo5beginE[1];
.global .align 1 .b8 _ZN34_INTERNAL_4f7eaccc_4_k_cu_759b2aeb4cuda3std3__45__cpo3endE[1];
.global .align 1 .b8 _ZN34_INTERNAL_4f7eaccc_4_k_cu_759b2aeb4cuda3std3__45__cpo6cbeginE[1];
.global .align 1 .b8 _ZN34_INTERNAL_4f7eaccc_4_k_cu_759b2aeb4cuda3std3__45__cpo4cendE[1];
.global .align 1 .b8 _ZN34_INTERNAL_4f7eaccc_4_k_cu_759b2aeb4cuda3std3__45__cpo6rbeginE[1];
.global .align 1 .b8 _ZN34_INTERNAL_4f7eaccc_4_k_cu_759b2aeb4cuda3std3__45__cpo4rendE[1];
.global .align 1 .b8 _ZN34_INTERNAL_4f7eaccc_4_k_cu_759b2aeb4cuda3std3__45__cpo7crbeginE[1];
.global .align 1 .b8 _ZN34_INTERNAL_4f7eaccc_4_k_cu_759b2aeb4cuda3std3__45__cpo5crendE[1];
.global .align 1 .b8 _ZN34_INTERNAL_4f7eaccc_4_k_cu_759b2aeb4cuda3std3__436_GLOBAL__N__4f7eaccc_4_k_cu_759b2aeb6ignoreE[1];
.global .align 1 .b8 _ZN34_INTERNAL_4f7eaccc_4_k_cu_759b2aeb4cuda3std3__419piecewise_constructE[1];
.global .align 1 .b8 _ZN34_INTERNAL_4f7eaccc_4_k_cu_759b2aeb4cuda3std3__48in_placeE[1];
.global .align 1 .b8 _ZN34_INTERNAL_4f7eaccc_4_k_cu_759b2aeb4cuda3std3__420unreachable_sentinelE[1];
.global .align 1 .b8 _ZN34_INTERNAL_4f7eaccc_4_k_cu_759b2aeb4cuda3std3__47nulloptE[1];
.global .align 1 .b8 _ZN34_INTERNAL_4f7eaccc_4_k_cu_759b2aeb4cuda3std3__48unexpectE[1];
.global .align 1 .b8 _ZN34_INTERNAL_4f7eaccc_4_k_cu_759b2aeb4cuda3std6ranges3__45__cpo4swapE[1];
.global .align 1 .b8 _ZN34_INTERNAL_4f7eaccc_4_k_cu_759b2aeb4cuda3std6ranges3__45__cpo9iter_moveE[1];
.global .align 1 .b8 _ZN34_INTERNAL_4f7eaccc_4_k_cu_759b2aeb4cuda3std6ranges3__45__cpo5beginE[1];
.global .align 1 .b8 _ZN34_INTERNAL_4f7eaccc_4_k_cu_759b2aeb4cuda3std6ranges3__45__cpo3endE[1];
.global .align 1 .b8 _ZN34_INTERNAL_4f7eaccc_4_k_cu_759b2aeb4cuda3std6ranges3__45__cpo6cbeginE[1];
.global .align 1 .b8 _ZN34_INTERNAL_4f7eaccc_4_k_cu_759b2aeb4cuda3std6ranges3__45__cpo4cendE[1];
.global .align 1 .b8 _ZN34_INTERNAL_4f7eaccc_4_k_cu_759b2aeb4cuda3std6ranges3__45__cpo7advanceE[1];
.global .align 1 .b8 _ZN34_INTERNAL_4f7eaccc_4_k_cu_759b2aeb4cuda3std6ranges3__45__cpo9iter_swapE[1];
.global .align 1 .b8 _ZN34_INTERNAL_4f7eaccc_4_k_cu_759b2aeb4cuda3std6ranges3__45__cpo4nextE[1];
.global .align 1 .b8 _ZN34_INTERNAL_4f7eaccc_4_k_cu_759b2aeb4cuda3std6ranges3__45__cpo4prevE[1];
.global .align 1 .b8 _ZN34_INTERNAL_4f7eaccc_4_k_cu_759b2aeb4cuda3std6ranges3__45__cpo4dataE[1];
.global .align 1 .b8 _ZN34_INTERNAL_4f7eaccc_4_k_cu_759b2aeb4cuda3std6ranges3__45__cpo5cdataE[1];
.global .align 1 .b8 _ZN34_INTERNAL_4f7eaccc_4_k_cu_759b2aeb4cuda3std6ranges3__45__cpo4sizeE[1];
.global .align 1 .b8 _ZN34_INTERNAL_4f7eaccc_4_k_cu_759b2aeb4cuda3std6ranges3__45__cpo5ssizeE[1];
.global .align 1 .b8 _ZN34_INTERNAL_4f7eaccc_4_k_cu_759b2aeb4cuda3std6ranges3__45__cpo8distanceE[1];
.global .align 1 .b8 _ZN34_INTERNAL_4f7eaccc_4_k_cu_759b2aeb6thrust24THRUST_300001_SM_1000_NS8cuda_cub3parE[1];
.global .align 1 .b8 _ZN34_INTERNAL_4f7eaccc_4_k_cu_759b2aeb6thrust24THRUST_300001_SM_1000_NS8cuda_cub10par_nosyncE[1];
.global .align 1 .b8 _ZN34_INTERNAL_4f7eaccc_4_k_cu_759b2aeb6thrust24THRUST_300001_SM_1000_NS6system6detail10sequential3seqE[1];
.global .align 1 .b8 _ZN34_INTERNAL_4f7eaccc_4_k_cu_759b2aeb6thrust24THRUST_300001_SM_1000_NS6system3cpp3parE[1];
.global .align 1 .b8 _ZN34_INTERNAL_4f7eaccc_4_k_cu_759b2aeb6thrust24THRUST_300001_SM_1000_NS12placeholders2_1E[1];
.global .align 1 .b8 _ZN34_INTERNAL_4f7eaccc_4_k_cu_759b2aeb6thrust24THRUST_300001_SM_1000_NS12placeholders2_2E[1];
.global .align 1 .b8 _ZN34_INTERNAL_4f7eaccc_4_k_cu_759b2aeb6thrust24THRUST_300001_SM_1000_NS12placeholders2_3E[1];
.global .align 1 .b8 _ZN34_INTERNAL_4f7eaccc_4_k_cu_759b2aeb6thrust24THRUST_300001_SM_1000_NS12placeholders2_4E[1];
.global .align 1 .b8 _ZN34_INTERNAL_4f7eaccc_4_k_cu_759b2aeb6thrust24THRUST_300001_SM_1000_NS12placeholders2_5E[1];
.global .align 1 .b8 _ZN34_INTERNAL_4f7eaccc_4_k_cu_759b2aeb6thrust24THRUST_300001_SM_1000_NS12placeholders2_6E[1];
.global .align 1 .b8 _ZN34_INTERNAL_4f7eaccc_4_k_cu_759b2aeb6thrust24THRUST_300001_SM_1000_NS12placeholders2_7E[1];
.global .align 1 .b8 _ZN34_INTERNAL_4f7eaccc_4_k_cu_759b2aeb6thrust24THRUST_300001_SM_1000_NS12placeholders2_8E[1];
.global .align 1 .b8 _ZN34_INTERNAL_4f7eaccc_4_k_cu_759b2aeb6thrust24THRUST_300001_SM_1000_NS12placeholders2_9E[1];
.global .align 1 .b8 _ZN34_INTERNAL_4f7eaccc_4_k_cu_759b2aeb6thrust24THRUST_300001_SM_1000_NS12placeholders3_10E[1];
.global .align 1 .b8 _ZN34_INTERNAL_4f7eaccc_4_k_cu_759b2aeb6thrust24THRUST_300001_SM_1000_NS3seqE[1];
.global .align 1 .b8 _ZN34_INTERNAL_4f7eaccc_4_k_cu_759b2aeb6thrust24THRUST_300001_SM_1000_NS6deviceE[1];

.visible .entry _Z16initializeCurandP17curandStateXORWOWmi(
	.param .u64 .ptr .align 1 _Z16initializeCurandP17curandStateXORWOWmi_param_0,
	.param .u64 _Z16initializeCurandP17curandStateXORWOWmi_param_1,
	.param .u32 _Z16initializeCurandP17curandStateXORWOWmi_param_2
)
{
	.reg .pred 	%p<24>;
	.reg .b32 	%r<418>;
	.reg .b64 	%rd<19>;

	ld.param.u64 	%rd8, [_Z16initializeCurandP17curandStateXORWOWmi_param_0];
	ld.param.u64 	%rd9, [_Z16initializeCurandP17curandStateXORWOWmi_param_1];
	ld.param.u32 	%r182, [_Z16initializeCurandP17curandStateXORWOWmi_param_2];
	cvta.to.global.u64 	%rd10, %rd8;
	mov.u32 	%r183, %ntid.x;
	mov.u32 	%r184, %ctaid.x;
	mul.lo.s32 	%r185, %r183, %r184;
	mov.u32 	%r186, %tid.x;
	add.s32 	%r187, %r185, %r186;
	mov.u32 	%r188, %tid.y;
	add.s32 	%r189, %r185, %r188;
	mad.lo.s32 	%r190, %r182, %r187, %r189;
	cvt.s64.s32 	%rd18, %r190;
	mul.wide.s32 	%rd11, %r190, 48;
	add.s64 	%rd2, %rd10, %rd11;
	cvt.u32.u64 	%r191, %rd9;
	xor.b32  	%r192, %r191, -1429050551;
	mul.lo.s32 	%r193, %r192, 1099087573;
	{ .reg .b32 tmp; mov.b64 {tmp, %r194}, %rd9; }
	xor.b32  	%r195, %r194, -136515619;
	mul.lo.s32 	%r196, %r195, -1703105765;
	add.s32 	%r197, %r193, %r196;
	add.s32 	%r198, %r197, 6615241;
	add.s32 	%r199, %r193, 123456789;
	st.global.v2.u32 	[%rd2], {%r198, %r199};
	xor.b32  	%r200, %r193, 362436069;
	add.s32 	%r201, %r196, 521288629;
	st.global.v2.u32 	[%rd2+8], {%r200, %r201};
	xor.b32  	%r202, %r196, 88675123;
	add.s32 	%r203, %r193, 5783321;
	st.global.v2.u32 	[%rd2+16], {%r202, %r203};
	setp.eq.s32 	%p1, %r190, 0;
	@%p1 bra 	$L__BB0_42;
	mov.b32 	%r324, 0;
$L__BB0_2:
	and.b64  	%rd4, %rd18, 3;
	setp.eq.s64 	%p2, %rd4, 0;
	@%p2 bra 	$L__BB0_41;
	mul.wide.u32 	%rd12, %r324, 3200;
	mov.u64 	%rd13, precalc_xorwow_matrix;
	add.s64 	%rd5, %rd13, %rd12;
	cvt.u32.u64 	%r2, %rd4;
	mov.b32 	%r325, 0;
$L__BB0_4:
	mov.b32 	%r338, 0;
	mov.u32 	%r339, %r338;
	mov.u32 	%r340, %r338;
	mov.u32 	%r341, %r338;
	mov.u32 	%r342, %r338;
	mov.u32 	%r331, %r338;
$L__BB0_5:
	mul.wide.u32 	%rd14, %r331, 4;
	add.s64 	%rd15, %rd2, %rd14;
	ld.global.u32 	%r10, [%rd15+4];
	shl.b32 	%r11, %r331, 5;
	mov.b32 	%r337, 0;
$L__BB0_6:
	.pragma "nounroll";
	shr.u32 	%r208, %r10, %r337;
	and.b32  	%r209, %r208, 1;
	setp.eq.b32 	%p3, %r209, 1;
	not.pred 	%p4, %p3;
	add.s32 	%r210, %r11, %r337;
	mul.lo.s32 	%r211, %r210, 5;
	mul.wide.u32 	%rd16, %r211, 4;
	add.s64 	%rd6, %rd5, %rd16;
	@%p4 bra 	$L__BB0_8;
	ld.global.u32 	%r212, [%rd6];
	xor.b32  	%r342, %r342, %r212;
	ld.global.u32 	%r213, [%rd6+4];
	xor.b32  	%r341, %r341, %r213;
	ld.global.u32 	%r214, [%rd6+8];
	xor.b32  	%r340, %r340, %r214;
	ld.global.u32 	%r215, [%rd6+12];
	xor.b32  	%r339, %r339, %r215;
	ld.global.u32 	%r216, [%rd6+16];
	xor.b32  	%r338, %r338, %r216;
$L__BB0_8:
	and.b32  	%r218, %r208, 2;
	setp.eq.s32 	%p5, %r218, 0;
	@%p5 bra 	$L__BB0_10;
	ld.global.u32 	%r219, [%rd6+20];
	xor.b32  	%r342, %r342, %r219;
	ld.global.u32 	%r220, [%rd6+24];
	xor.b32  	%r341, %r341, %r220;
	ld.global.u32 	%r221, [%rd6+28];
	xor.b32  	%r340, %r340, %r221;
	ld.global.u32 	%r222, [%rd6+32];
	xor.b32  	%r339, %r339, %r222;
	ld.global.u32 	%r223, [%rd6+36];
	xor.b32  	%r338, %r338, %r223;
$L__BB0_10:
	and.b32  	%r225, %r208, 4;
	setp.eq.s32 	%p6, %r225, 0;
	@%p6 bra 	$L__BB0_12;
	ld.global.u32 	%r226, [%rd6+40];
	xor.b32  	%r342, %r342, %r226;
	ld.global.u32 	%r227, [%rd6+44];
	xor.b32  	%r341, %r341, %r227;
	ld.global.u32 	%r228, [%rd6+48];
	xor.b32  	%r340, %r340, %r228;
	ld.global.u32 	%r229, [%rd6+52];
	xor.b32  	%r339, %r339, %r229;
	ld.global.u32 	%r230, [%rd6+56];
	xor.b32  	%r338, %r338, %r230;
$L__BB0_12:
	and.b32  	%r232, %r208, 8;
	setp.eq.s32 	%p7, %r232, 0;
	@%p7 bra 	$L__BB0_14;
	ld.global.u32 	%r233, [%rd6+60];
	xor.b32  	%r342, %r342, %r233;
	ld.global.u32 	%r234, [%rd6+64];
	xor.b32  	%r341, %r341, %r234;
	ld.global.u32 	%r235, [%rd6+68];
	xor.b32  	%r340, %r340, %r235;
	ld.global.u32 	%r236, [%rd6+72];
	xor.b32  	%r339, %r339, %r236;
	ld.global.u32 	%r237, [%rd6+76];
	xor.b32  	%r338, %r338, %r237;
$L__BB0_14:
	and.b32  	%r239, %r208, 16;
	setp.eq.s32 	%p8, %r239, 0;
	@%p8 bra 	$L__BB0_16;
	ld.global.u32 	%r240, [%rd6+80];
	xor.b32  	%r342, %r342, %r240;
	ld.global.u32 	%r241, [%rd6+84];
	xor.b32  	%r341, %r341, %r241;
	ld.global.u32 	%r242, [%rd6+88];
	xor.b32  	%r340, %r340, %r242;
	ld.global.u32 	%r243, [%rd6+92];
	xor.b32  	%r339, %r339, %r243;
	ld.global.u32 	%r244, [%rd6+96];
	xor.b32  	%r338, %r338, %r244;
$L__BB0_16:
	and.b32  	%r246, %r208, 32;
	setp.eq.s32 	%p9, %r246, 0;
	@%p9 bra 	$L__BB0_18;
	ld.global.u32 	%r247, [%rd6+100];
	xor.b32  	%r342, %r342, %r247;
	ld.global.u32 	%r248, [%rd6+104];
	xor.b32  	%r341, %r341, %r248;
	ld.global.u32 	%r249, [%rd6+108];
	xor.b32  	%r340, %r340, %r249;
	ld.global.u32 	%r250, [%rd6+112];
	xor.b32  	%r339, %r339, %r250;
	ld.global.u32 	%r251, [%rd6+116];
	xor.b32  	%r338, %r338, %r251;
$L__BB0_18:
	and.b32  	%r253, %r208, 64;
	setp.eq.s32 	%p10, %r253, 0;
	@%p10 bra 	$L__BB0_20;
	ld.global.u32 	%r254, [%rd6+120];
	xor.b32  	%r342, %r342, %r254;
	ld.global.u32 	%r255, [%rd6+124];
	xor.b32  	%r341, %r341, %r255;
	ld.global.u32 	%r256, [%rd6+128];
	xor.b32  	%r340, %r340, %r256;
	ld.global.u32 	%r257, [%rd6+132];
	xor.b32  	%r339, %r339, %r257;
	ld.global.u32 	%r258, [%rd6+136];
	xor.b32  	%r338, %r338, %r258;
$L__BB0_20:
	and.b32  	%r260, %r208, 128;
	setp.eq.s32 	%p11, %r260, 0;
	@%p11 bra 	$L__BB0_22;
	ld.global.u32 	%r261, [%rd6+140];
	xor.b32  	%r342, %r342, %r261;
	ld.global.u32 	%r262, [%rd6+144];
	xor.b32  	%r341, %r341, %r262;
	ld.global.u32 	%r263, [%rd6+148];
	xor.b32  	%r340, %r340, %r263;
	ld.global.u32 	%r264, [%rd6+152];
	xor.b32  	%r339, %r339, %r264;
	ld.global.u32 	%r265, [%rd6+156];
	xor.b32  	%r338, %r338, %r265;
$L__BB0_22:
	and.b32  	%r267, %r208, 256;
	setp.eq.s32 	%p12, %r267, 0;
	@%p12 bra 	$L__BB0_24;
	ld.global.u32 	%r268, [%rd6+160];
	xor.b32  	%r342, %r342, %r268;
	ld.global.u32 	%r269, [%rd6+164];
	xor.b32  	%r341, %r341, %r269;
	ld.global.u32 	%r270, [%rd6+168];
	xor.b32  	%r340, %r340, %r270;
	ld.global.u32 	%r271, [%rd6+172];
	xor.b32  	%r339, %r339, %r271;
	ld.global.u32 	%r272, [%rd6+176];
	xor.b32  	%r338, %r338, %r272;
$L__BB0_24:
	and.b32  	%r274, %r208, 512;
	setp.eq.s32 	%p13, %r274, 0;
	@%p13 bra 	$L__BB0_26;
	ld.global.u32 	%r275, [%rd6+180];
	xor.b32  	%r342, %r342, %r275;
	ld.global.u32 	%r276, [%rd6+184];
	xor.b32  	%r341, %r341, %r276;
	ld.global.u32 	%r277, [%rd6+188];
	xor.b32  	%r340, %r340, %r277;
	ld.global.u32 	%r278, [%rd6+192];
	xor.b32  	%r339, %r339, %r278;
	ld.global.u32 	%r279, [%rd6+196];
	xor.b32  	%r338, %r338, %r279;
$L__BB0_26:
	and.b32  	%r281, %r208, 1024;
	setp.eq.s32 	%p14, %r281, 0;
	@%p14 bra 	$L__BB0_28;
	ld.global.u32 	%r282, [%rd6+200];
	xor.b32  	%r342, %r342, %r282;
	ld.global.u32 	%r283, [%rd6+204];
	xor.b32  	%r341, %r341, %r283;
	ld.global.u32 	%r284, [%rd6+208];
	xor.b32  	%r340, %r340, %r284;
	ld.global.u32 	%r285, [%rd6+212];
	xor.b32  	%r339, %r339, %r285;
	ld.global.u32 	%r286, [%rd6+216];
	xor.b32  	%r338, %r338, %r286;
$L__BB0_28:
	and.b32  	%r288, %r208, 2048;
	setp.eq.s32 	%p15, %r288, 0;
	@%p15 bra 	$L__BB0_30;
	ld.global.u32 	%r289, [%rd6+220];
	xor.b32  	%r342, %r342, %r289;
	ld.global.u32 	%r290, [%rd6+224];
	xor.b32  	%r341, %r341, %r290;
	ld.global.u32 	%r291, [%rd6+228];
	xor.b32  	%r340, %r340, %r291;
	ld.global.u32 	%r292, [%rd6+232];
	xor.b32  	%r339, %r339, %r292;
	ld.global.u32 	%r293, [%rd6+236];
	xor.b32  	%r338, %r338, %r293;
$L__BB0_30:
	and.b32  	%r295, %r208, 4096;
	setp.eq.s32 	%p16, %r295, 0;
	@%p16 bra 	$L__BB0_32;
	ld.global.u32 	%r296, [%rd6+240];
	xor.b32  	%r342, %r342, %r296;
	ld.global.u32 	%r297, [%rd6+244];
	xor.b32  	%r341, %r341, %r297;
	ld.global.u32 	%r298, [%rd6+248];
	xor.b32  	%r340, %r340, %r298;
	ld.global.u32 	%r299, [%rd6+252];
	xor.b32  	%r339, %r339, %r299;
	ld.global.u32 	%r300, [%rd6+256];
	xor.b32  	%r338, %r338, %r300;
$L__BB0_32:
	and.b32  	%r302, %r208, 8192;
	setp.eq.s32 	%p17, %r302, 0;
	@%p17 bra 	$L__BB0_34;
	ld.global.u32 	%r303, [%rd6+260];
	xor.b32  	%r342, %r342, %r303;
	ld.global.u32 	%r304, [%rd6+264];
	xor.b32  	%r341, %r341, %r304;
	ld.global.u32 	%r305, [%rd6+268];
	xor.b32  	%r340, %r340, %r305;
	ld.global.u32 	%r306, [%rd6+272];
	xor.b32  	%r339, %r339, %r306;
	ld.global.u32 	%r307, [%rd6+276];
	xor.b32  	%r338, %r338, %r307;
$L__BB0_34:
	and.b32  	%r309, %r208, 16384;
	setp.eq.s32 	%p18, %r309, 0;
	@%p18 bra 	$L__BB0_36;
	ld.global.u32 	%r310, [%rd6+280];
	xor.b32  	%r342, %r342, %r310;
	ld.global.u32 	%r311, [%rd6+284];
	xor.b32  	%r341, %r341, %r311;
	ld.global.u32 	%r312, [%rd6+288];
	xor.b32  	%r340, %r340, %r312;
	ld.global.u32 	%r313, [%rd6+292];
	xor.b32  	%r339, %r339, %r313;
	ld.global.u32 	%r314, [%rd6+296];
	xor.b32  	%r338, %r338, %r314;
$L__BB0_36:
	and.b32  	%r316, %r208, 32768;
	setp.eq.s32 	%p19, %r316, 0;
	@%p19 bra 	$L__BB0_38;
	ld.global.u32 	%r317, [%rd6+300];
	xor.b32  	%r342, %r342, %r317;
	ld.global.u32 	%r318, [%rd6+304];
	xor.b32  	%r341, %r341, %r318;
	ld.global.u32 	%r319, [%rd6+308];
	xor.b32  	%r340, %r340, %r319;
	ld.global.u32 	%r320, [%rd6+312];
	xor.b32  	%r339, %r339, %r320;
	ld.global.u32 	%r321, [%rd6+316];
	xor.b32  	%r338, %r338, %r321;
$L__BB0_38:
	add.s32 	%r337, %r337, 16;
	setp.ne.s32 	%p20, %r337, 32;
	@%p20 bra 	$L__BB0_6;
	mad.lo.s32 	%r322, %r331, -31, %r11;
	add.s32 	%r331, %r322, 1;
	setp.ne.s32 	%p21, %r331, 5;
	@%p21 bra 	$L__BB0_5;
	st.global.u32 	[%rd2+4], %r342;
	st.global.u32 	[%rd2+8], %r341;
	st.global.u32 	[%rd2+12], %r340;
	st.global.u32 	[%rd2+16], %r339;
	st.global.u32 	[%rd2+20], %r338;
	add.s32 	%r325, %r325, 1;
	setp.lt.u32 	%p22, %r325, %r2;
	@%p22 bra 	$L__BB0_4;
$L__BB0_41:
	shr.u64 	%rd7, %rd18, 2;
	add.s32 	%r324, %r324, 1;
	setp.gt.u64 	%p23, %rd18, 3;
	mov.u64 	%rd18, %rd7;
	@%p23 bra 	$L__BB0_2;
$L__BB0_42:
	mov.b32 	%r323, 0;
	st.global.v2.u32 	[%rd2+24], {%r323, %r323};
	st.global.u32 	[%rd2+32], %r323;
	mov.b64 	%rd17, 0;
	st.global.u64 	[%rd2+40], %rd17;
	ret;

}
	// .globl	_Z20initializePopulationP17curandStateXORWOWPdii
.visible .entry _Z20initializePopulationP17curandStateXORWOWPdii(
	.param .u64 .ptr .align 1 _Z20initializePopulationP17curandStateXORWOWPdii_param_0,
	.param .u64 .ptr .align 1 _Z20initializePopulationP17curandStateXORWOWPdii_param_1,
	.param .u32 _Z20initializePopulationP17curandStateXORWOWPdii_param_2,
	.param .u32 _Z20initializePopulationP17curandStateXORWOWPdii_param_3
)
{
	.reg .pred 	%p<4>;
	.reg .b32 	%r<6>;
	.reg .b64 	%rd<5>;
	.reg .b64 	%fd<2>;

	ld.param.u64 	%rd1, [_Z20initializePopulationP17curandStateXORWOWPdii_param_1];
	ld.param.u32 	%r4, [_Z20initializePopulationP17curandStateXORWOWPdii_param_2];
	ld.param.u32 	%r3, [_Z20initializePopulationP17curandStateXORWOWPdii_param_3];
	mov.u32 	%r1, %tid.x;
	mov.u32 	%r2, %tid.y;
	setp.ge.s32 	%p1, %r1, %r4;
	setp.ge.s32 	%p2, %r2, %r3;
	or.pred  	%p3, %p1, %p2;
	@%p3 bra 	$L__BB1_2;
	cvta.to.global.u64 	%rd2, %rd1;
	mad.lo.s32 	%r5, %r3, %r1, %r2;
	cvt.rn.f64.u32 	%fd1, %r5;
	mul.wide.u32 	%rd3, %r5, 8;
	add.s64 	%rd4, %rd2, %rd3;
	st.global.f64 	[%rd4], %fd1;
$L__BB1_2:
	ret;

}
	// .globl	_Z20creatMutationIndexesv
.visible .entry _Z20creatMutationIndexesv()
{


	ret;

}
	// .globl	_Z18mutateAndCrossOverv
.visible .entry _Z18mutateAndCrossOverv()
{


	ret;

}
	// .globl	_Z15evaluateVasicekv
.visible .entry _Z15evaluateVasicekv()
{


	ret;

}
	// .globl	_Z23selectMutatedOrOriginalv
.visible .entry _Z23selectMutatedOrOriginalv()
{


	ret;

}
	// .globl	_ZN3cub18CUB_300001_SM_10006detail11EmptyKernelIvEEvv
.visible .entry _ZN3cub18CUB_300001_SM_10006detail11EmptyKernelIvEEvv()
{


	ret;

}


// ===== COMPILED SASS (sm_100) =====

	.target	sm_100

	.elftype	@"ET_EXEC"


//--------------------- .note.nv.tkinfo           --------------------------
	.section	.note.nv.tkinfo,"",@"SHT_NOTE"
	.sectionflags	@"SHF_NOTE_NV_TKINFO"
	.tkinfo
        /*0018*/ 	.word	0x00000002
        /*0030*/ 	.string	""
        /*0030*/ 	.string	"ptxas"
        /*0030*/ 	.string	"Cuda compilation tools, release 13.0, V13.0.88"
        /*0030*/ 	.string	"Build cuda_13.0.r13.0/compiler.36424714_0"
        /*0030*/ 	.string	"-arch sm_100 -m 64 "



//--------------------- .note.nv.cuinfo           --------------------------
	.section	.note.nv.cuinfo,"",@"SHT_NOTE"
	.sectionflags	@"SHF_NOTE_NV_CUINFO"
        /*0018*/ 	.short	0x0002
        /*001a*/ 	.short	0x0064
        /*001c*/ 	.short	0x0082
	.zero		2


//--------------------- .nv.info                  --------------------------
	.section	.nv.info,"",@"SHT_CUDA_INFO"
	.align	4


	//----- nvinfo : EIATTR_REGCOUNT
	.align		4
        /*0000*/ 	.byte	0x04, 0x2f
        /*0002*/ 	.short	(.L_55 - .L_54)
	.align		4
.L_54:
        /*0004*/ 	.word	index@(_Z16initializeCurandP17curandStateXORWOWmi)
        /*0008*/ 	.word	0x0000001f


	//----- nvinfo : EIATTR_FRAME_SIZE
	.align		4
.L_55:
        /*000c*/ 	.byte	0x04, 0x11
        /*000e*/ 	.short	(.L_57 - .L_56)
	.align		4
.L_56:
        /*0010*/ 	.word	index@(_Z16initializeCurandP17curandStateXORWOWmi)
        /*0014*/ 	.word	0x00000000


	//----- nvinfo : EIATTR_REGCOUNT
	.align		4
.L_57:
        /*0018*/ 	.byte	0x04, 0x2f
        /*001a*/ 	.short	(.L_59 - .L_58)
	.align		4
.L_58:
        /*001c*/ 	.word	index@(_Z20initializePopulationP17curandStateXORWOWPdii)
        /*0020*/ 	.word	0x0000000a


	//----- nvinfo : EIATTR_FRAME_SIZE
	.align		4
.L_59:
        /*0024*/ 	.byte	0x04, 0x11
        /*0026*/ 	.short	(.L_61 - .L_60)
	.align		4
.L_60:
        /*0028*/ 	.word	index@(_Z20initializePopulationP17curandStateXORWOWPdii)
        /*002c*/ 	.word	0x00000000


	//----- nvinfo : EIATTR_REGCOUNT
	.align		4
.L_61:
        /*0030*/ 	.byte	0x04, 0x2f
        /*0032*/ 	.short	(.L_63 - .L_62)
	.align		4
.L_62:
        /*0034*/ 	.word	index@(_Z20creatMutationIndexesv)
        /*0038*/ 	.word	0x00000004


	//----- nvinfo : EIATTR_FRAME_SIZE
	.align		4
.L_63:
        /*003c*/ 	.byte	0x04, 0x11
        /*003e*/ 	.short	(.L_65 - .L_64)
	.align		4
.L_64:
        /*0040*/ 	.word	index@(_Z20creatMutationIndexesv)
        /*0044*/ 	.word	0x00000000


	//----- nvinfo : EIATTR_REGCOUNT
	.align		4
.L_65:
        /*0048*/ 	.byte	0x04, 0x2f
        /*004a*/ 	.short	(.L_67 - .L_66)
	.align		4
.L_66:
        /*004c*/ 	.word	index@(_Z18mutateAndCrossOverv)
        /*0050*/ 	.word	0x00000004


	//----- nvinfo : EIATTR_FRAME_SIZE
	.align		4
.L_67:
        /*0054*/ 	.byte	0x04, 0x11
        /*0056*/ 	.short	(.L_69 - .L_68)
	.align		4
.L_68:
        /*0058*/ 	.word	index@(_Z18mutateAndCrossOverv)
        /*005c*/ 	.word	0x00000000


	//----- nvinfo : EIATTR_REGCOUNT
	.align		4
.L_69:
        /*0060*/ 	.byte	0x04, 0x2f
        /*0062*/ 	.short	(.L_71 - .L_70)
	.align		4
.L_70:
        /*0064*/ 	.word	index@(_Z15evaluateVasicekv)
        /*0068*/ 	.word	0x00000004


	//----- nvinfo : EIATTR_FRAME_SIZE
	.align		4
.L_71:
        /*006c*/ 	.byte	0x04, 0x11
        /*006e*/ 	.short	(.L_73 - .L_72)
	.align		4
.L_72:
        /*0070*/ 	.word	index@(_Z15evaluateVasicekv)
        /*0074*/ 	.word	0x00000000


	//----- nvinfo : EIATTR_REGCOUNT
	.align		4
.L_73:
        /*0078*/ 	.byte	0x04, 0x2f
        /*007a*/ 	.short	(.L_75 - .L_74)
	.align		4
.L_74:
        /*007c*/ 	.word	index@(_Z23selectMutatedOrOriginalv)
        /*0080*/ 	.word	0x00000004


	//----- nvinfo : EIATTR_FRAME_SIZE
	.align		4
.L_75:
        /*0084*/ 	.byte	0x04, 0x11
        /*0086*/ 	.short	(.L_77 - .L_76)
	.align		4
.L_76:
        /*0088*/ 	.word	index@(_Z23selectMutatedOrOriginalv)
        /*008c*/ 	.word	0x00000000


	//----- nvinfo : EIATTR_REGCOUNT
	.align		4
.L_77:
        /*0090*/ 	.byte	0x04, 0x2f
        /*0092*/ 	.short	(.L_79 - .L_78)
	.align		4
.L_78:
        /*0094*/ 	.word	index@(_ZN3cub18CUB_300001_SM_10006detail11EmptyKernelIvEEvv)
        /*0098*/ 	.word	0x00000004


	//----- nvinfo : EIATTR_FRAME_SIZE
	.align		4
.L_79:
        /*009c*/ 	.byte	0x04, 0x11
        /*009e*/ 	.short	(.L_81 - .L_80)
	.align		4
.L_80:
        /*00a0*/ 	.word	index@(_ZN3cub18CUB_300001_SM_10006detail11EmptyKernelIvEEvv)
        /*00a4*/ 	.word	0x00000000


	//----- nvinfo : EIATTR_MIN_STACK_SIZE
	.align		4
.L_81:
        /*00a8*/ 	.byte	0x04, 0x12
        /*00aa*/ 	.short	(.L_83 - .L_82)
	.align		4
.L_82:
        /*00ac*/ 	.word	index@(_ZN3cub18CUB_300001_SM_10006detail11EmptyKernelIvEEvv)
        /*00b0*/ 	.word	0x00000000


	//----- nvinfo : EIATTR_MIN_STACK_SIZE
	.align		4
.L_83:
        /*00b4*/ 	.byte	0x04, 0x12
        /*00b6*/ 	.short	(.L_85 - .L_84)
	.align		4
.L_84:
        /*00b8*/ 	.word	index@(_Z23selectMutatedOrOriginalv)
        /*00bc*/ 	.word	0x00000000


	//----- nvinfo : EIATTR_MIN_STACK_SIZE
	.align		4
.L_85:
        /*00c0*/ 	.byte	0x04, 0x12
        /*00c2*/ 	.short	(.L_87 - .L_86)
	.align		4
.L_86:
        /*00c4*/ 	.word	index@(_Z15evaluateVasicekv)
        /*00c8*/ 	.word	0x00000000


	//----- nvinfo : EIATTR_MIN_STACK_SIZE
	.align		4
.L_87:
        /*00cc*/ 	.byte	0x04, 0x12
        /*00ce*/ 	.short	(.L_89 - .L_88)
	.align		4
.L_88:
        /*00d0*/ 	.word	index@(_Z18mutateAndCrossOverv)
        /*00d4*/ 	.word	0x00000000


	//----- nvinfo : EIATTR_MIN_STACK_SIZE
	.align		4
.L_89:
        /*00d8*/ 	.byte	0x04, 0x12
        /*00da*/ 	.short	(.L_91 - .L_90)
	.align		4
.L_90:
        /*00dc*/ 	.word	index@(_Z20creatMutationIndexesv)
        /*00e0*/ 	.word	0x00000000


	//----- nvinfo : EIATTR_MIN_STACK_SIZE
	.align		4
.L_91:
        /*00e4*/ 	.byte	0x04, 0x12
        /*00e6*/ 	.short	(.L_93 - .L_92)
	.align		4
.L_92:
        /*00e8*/ 	.word	index@(_Z20initializePopulationP17curandStateXORWOWPdii)
        /*00ec*/ 	.word	0x00000000


	//----- nvinfo : EIATTR_MIN_STACK_SIZE
	.align		4
.L_93:
        /*00f0*/ 	.byte	0x04, 0x12
        /*00f2*/ 	.short	(.L_95 - .L_94)
	.align		4
.L_94:
        /*00f4*/ 	.word	index@(_Z16initializeCurandP17curandStateXORWOWmi)
        /*00f8*/ 	.word	0x00000000
.L_95:


//--------------------- .nv.compat                --------------------------
	.section	.nv.compat,"",@"SHT_CUDA_COMPAT_INFO"
	.align	4
        /*0000*/ 	.byte	0x02, 0x09, 0x00, 0x00, 0x02, 0x02, 0x01, 0x00, 0x02, 0x05, 0x05, 0x00, 0x03, 0x07, 0x01, 0x01
        /*0010*/ 	.byte	0x02, 0x03, 0x00, 0x00, 0x02, 0x06, 0x01, 0x00, 0x04, 0x0b, 0x08, 0x00, 0x09, 0x00, 0x00, 0x00
        /*0020*/ 	.byte	0x00, 0x00, 0x00, 0x00


//--------------------- .nv.info._ZN3cub18CUB_300001_SM_10006detail11EmptyKernelIvEEvv --------------------------
	.section	.nv.info._ZN3cub18CUB_300001_SM_10006detail11EmptyKernelIvEEvv,"",@"SHT_CUDA_INFO"
	.sectionflags	@""
	.align	4


	//----- nvinfo : EIATTR_CUDA_API_VERSION
	.align		4
        /*0000*/ 	.byte	0x04, 0x37
        /*0002*/ 	.short	(.L_97 - .L_96)
.L_96:
        /*0004*/ 	.word	0x00000082


	//----- nvinfo : EIATTR_SPARSE_MMA_MASK
	.align		4
.L_97:
        /*0008*/ 	.byte	0x03, 0x50
        /*000a*/ 	.short	0x0000


	//----- nvinfo : EIATTR_MAXREG_COUNT
	.align		4
        /*000c*/ 	.byte	0x03, 0x1b
        /*000e*/ 	.short	0x00ff


	//----- nvinfo : EIATTR_MERCURY_ISA_VERSION
	.align		4
        /*0010*/ 	.byte	0x03, 0x5f
        /*0012*/ 	.short	0x0101


	//----- nvinfo : EIATTR_VRC_CTA_INIT_COUNT
	.align		4
        /*0014*/ 	.byte	0x02, 0x4a
	.zero		1
	.zero		1


	//----- nvinfo : EIATTR_EXIT_INSTR_OFFSETS
	.align		4
        /*0018*/ 	.byte	0x04, 0x1c
        /*001a*/ 	.short	(.L_99 - .L_98)


	//   ....[0]....
.L_98:
        /*001c*/ 	.word	0x00000010


	//----- nvinfo : EIATTR_SW_WAR
	.align		4
.L_99:
        /*0020*/ 	.byte	0x04, 0x36
        /*0022*/ 	.short	(.L_101 - .L_100)
.L_100:
        /*0024*/ 	.word	0x00000008
.L_101:


//--------------------- .nv.info._Z23selectMutatedOrOriginalv --------------------------
	.section	.nv.info._Z23selectMutatedOrOriginalv,"",@"SHT_CUDA_INFO"
	.sectionflags	@""
	.align	4


	//----- nvinfo : EIATTR_CUDA_API_VERSION
	.align		4
        /*0000*/ 	.byte	0x04, 0x37
        /*0002*/ 	.short	(.L_103 - .L_102)
.L_102:
        /*0004*/ 	.word	0x00000082


	//----- nvinfo : EIATTR_SPARSE_MMA_MASK
	.align		4
.L_103:
        /*0008*/ 	.byte	0x03, 0x50
        /*000a*/ 	.short	0x0000


	//----- nvinfo : EIATTR_MAXREG_COUNT
	.align		4
        /*000c*/ 	.byte	0x03, 0x1b
        /*000e*/ 	.short	0x00ff


	//----- nvinfo : EIATTR_MERCURY_ISA_VERSION
	.align		4
        /*0010*/ 	.byte	0x03, 0x5f
        /*0012*/ 	.short	0x0101


	//----- nvinfo : EIATTR_VRC_CTA_INIT_COUNT
	.align		4
        /*0014*/ 	.byte	0x02, 0x4a
	.zero		1
	.zero		1


	//----- nvinfo : EIATTR_EXIT_INSTR_OFFSETS
	.align		4
        /*0018*/ 	.byte	0x04, 0x1c
        /*001a*/ 	.short	(.L_105 - .L_104)


	//   ....[0]....
.L_104:
        /*001c*/ 	.word	0x00000010


	//----- nvinfo : EIATTR_SW_WAR
	.align		4
.L_105:
        /*0020*/ 	.byte	0x04, 0x36
        /*0022*/ 	.short	(.L_107 - .L_106)
.L_106:
        /*0024*/ 	.word	0x00000008
.L_107:


//--------------------- .nv.info._Z15evaluateVasicekv --------------------------
	.section	.nv.info._Z15evaluateVasicekv,"",@"SHT_CUDA_INFO"
	.sectionflags	@""
	.align	4


	//----- nvinfo : EIATTR_CUDA_API_VERSION
	.align		4
        /*0000*/ 	.byte	0x04, 0x37
        /*0002*/ 	.short	(.L_109 - .L_108)
.L_108:
        /*0004*/ 	.word	0x00000082


	//----- nvinfo : EIATTR_SPARSE_MMA_MASK
	.align		4
.L_109:
        /*0008*/ 	.byte	0x03, 0x50
        /*000a*/ 	.short	0x0000


	//----- nvinfo : EIATTR_MAXREG_COUNT
	.align		4
        /*000c*/ 	.byte	0x03, 0x1b
        /*000e*/ 	.short	0x00ff


	//----- nvinfo : EIATTR_MERCURY_ISA_VERSION
	.align		4
        /*0010*/ 	.byte	0x03, 0x5f
        /*0012*/ 	.short	0x0101


	//----- nvinfo : EIATTR_VRC_CTA_INIT_COUNT
	.align		4
        /*0014*/ 	.byte	0x02, 0x4a
	.zero		1
	.zero		1


	//----- nvinfo : EIATTR_EXIT_INSTR_OFFSETS
	.align		4
        /*0018*/ 	.byte	0x04, 0x1c
        /*001a*/ 	.short	(.L_111 - .L_110)


	//   ....[0]....
.L_110:
        /*001c*/ 	.word	0x00000010


	//----- nvinfo : EIATTR_SW_WAR
	.align		4
.L_111:
        /*0020*/ 	.byte	0x04, 0x36
        /*0022*/ 	.short	(.L_113 - .L_112)
.L_112:
        /*0024*/ 	.word	0x00000008
.L_113:


//--------------------- .nv.info._Z18mutateAndCrossOverv --------------------------
	.section	.nv.info._Z18mutateAndCrossOverv,"",@"SHT_CUDA_INFO"
	.sectionflags	@""
	.align	4


	//----- nvinfo : EIATTR_CUDA_API_VERSION
	.align		4
        /*0000*/ 	.byte	0x04, 0x37
        /*0002*/ 	.short	(.L_115 - .L_114)
.L_114:
        /*0004*/ 	.word	0x00000082


	//----- nvinfo : EIATTR_SPARSE_MMA_MASK
	.align		4
.L_115:
        /*0008*/ 	.byte	0x03, 0x50
        /*000a*/ 	.short	0x0000


	//----- nvinfo : EIATTR_MAXREG_COUNT
	.align		4
        /*000c*/ 	.byte	0x03, 0x1b
        /*000e*/ 	.short	0x00ff


	//----- nvinfo : EIATTR_MERCURY_ISA_VERSION
	.align		4
        /*0010*/ 	.byte	0x03, 0x5f
        /*0012*/ 	.short	0x0101


	//----- nvinfo : EIATTR_VRC_CTA_INIT_COUNT
	.align		4
        /*0014*/ 	.byte	0x02, 0x4a
	.zero		1
	.zero		1


	//----- nvinfo : EIATTR_EXIT_INSTR_OFFSETS
	.align		4
        /*0018*/ 	.byte	0x04, 0x1c
        /*001a*/ 	.short	(.L_117 - .L_116)


	//   ....[0]....
.L_116:
        /*001c*/ 	.word	0x00000010


	//----- nvinfo : EIATTR_SW_WAR
	.align		4
.L_117:
        /*0020*/ 	.byte	0x04, 0x36
        /*0022*/ 	.short	(.L_119 - .L_118)
.L_118:
        /*0024*/ 	.word	0x00000008
.L_119:


//--------------------- .nv.info._Z20creatMutationIndexesv --------------------------
	.section	.nv.info._Z20creatMutationIndexesv,"",@"SHT_CUDA_INFO"
	.sectionflags	@""
	.align	4


	//----- nvinfo : EIATTR_CUDA_API_VERSION
	.align		4
        /*0000*/ 	.byte	0x04, 0x37
        /*0002*/ 	.short	(.L_121 - .L_120)
.L_120:
        /*0004*/ 	.word	0x00000082


	//----- nvinfo : EIATTR_SPARSE_MMA_MASK
	.align		4
.L_121:
        /*0008*/ 	.byte	0x03, 0x50
        /*000a*/ 	.short	0x0000


	//----- nvinfo : EIATTR_MAXREG_COUNT
	.align		4
        /*000c*/ 	.byte	0x03, 0x1b
        /*000e*/ 	.short	0x00ff


	//----- nvinfo : EIATTR_MERCURY_ISA_VERSION
	.align		4
        /*0010*/ 	.byte	0x03, 0x5f
        /*0012*/ 	.short	0x0101


	//----- nvinfo : EIATTR_VRC_CTA_INIT_COUNT
	.align		4
        /*0014*/ 	.byte	0x02, 0x4a
	.zero		1
	.zero		1


	//----- nvinfo : EIATTR_EXIT_INSTR_OFFSETS
	.align		4
        /*0018*/ 	.byte	0x04, 0x1c
        /*001a*/ 	.short	(.L_123 - .L_122)


	//   ....[0]....
.L_122:
        /*001c*/ 	.word	0x00000010


	//----- nvinfo : EIATTR_SW_WAR
	.align		4
.L_123:
        /*0020*/ 	.byte	0x04, 0x36
        /*0022*/ 	.short	(.L_125 - .L_124)
.L_124:
        /*0024*/ 	.word	0x00000008
.L_125:


//--------------------- .nv.info._Z20initializePopulationP17curandStateXORWOWPdii --------------------------
	.section	.nv.info._Z20initializePopulationP17curandStateXORWOWPdii,"",@"SHT_CUDA_INFO"
	.sectionflags	@""
	.align	4


	//----- nvinfo : EIATTR_CUDA_API_VERSION
	.align		4
        /*0000*/ 	.byte	0x04, 0x37
        /*0002*/ 	.short	(.L_127 - .L_126)
.L_126:
        /*0004*/ 	.word	0x00000082


	//----- nvinfo : EIATTR_KPARAM_INFO
	.align		4
.L_127:
        /*0008*/ 	.byte	0x04, 0x17
        /*000a*/ 	.short	(.L_129 - .L_128)
.L_128:
        /*000c*/ 	.word	0x00000000
        /*0010*/ 	.short	0x0003
        /*0012*/ 	.short	0x0014
        /*0014*/ 	.byte	0x00, 0xf0, 0x11, 0x00


	//----- nvinfo : EIATTR_KPARAM_INFO
	.align		4
.L_129:
        /*0018*/ 	.byte	0x04, 0x17
        /*001a*/ 	.short	(.L_131 - .L_130)
.L_130:
        /*001c*/ 	.word	0x00000000
        /*0020*/ 	.short	0x0002
        /*0022*/ 	.short	0x0010
        /*0024*/ 	.byte	0x00, 0xf0, 0x11, 0x00


	//----- nvinfo : EIATTR_KPARAM_INFO
	.align		4
.L_131:
        /*0028*/ 	.byte	0x04, 0x17
        /*002a*/ 	.short	(.L_133 - .L_132)
.L_132:
        /*002c*/ 	.word	0x00000000
        /*0030*/ 	.short	0x0001
        /*0032*/ 	.short	0x0008
        /*0034*/ 	.byte	0x00, 0xf5, 0x21, 0x00


	//----- nvinfo : EIATTR_KPARAM_INFO
	.align		4
.L_133:
        /*0038*/ 	.byte	0x04, 0x17
        /*003a*/ 	.short	(.L_135 - .L_134)
.L_134:
        /*003c*/ 	.word	0x00000000
        /*0040*/ 	.short	0x0000
        /*0042*/ 	.short	0x0000
        /*0044*/ 	.byte	0x00, 0xf5, 0x21, 0x00


	//----- nvinfo : EIATTR_SPARSE_MMA_MASK
	.align		4
.L_135:
        /*0048*/ 	.byte	0x03, 0x50
        /*004a*/ 	.short	0x0000


	//----- nvinfo : EIATTR_MAXREG_COUNT
	.align		4
        /*004c*/ 	.byte	0x03, 0x1b
        /*004e*/ 	.short	0x00ff


	//----- nvinfo : EIATTR_MERCURY_ISA_VERSION
	.align		4
        /*0050*/ 	.byte	0x03, 0x5f
        /*0052*/ 	.short	0x0101


	//----- nvinfo : EIATTR_VRC_CTA_INIT_COUNT
	.align		4
        /*0054*/ 	.byte	0x02, 0x4a
	.zero		1
	.zero		1


	//----- nvinfo : EIATTR_EXIT_INSTR_OFFSETS
	.align		4
        /*0058*/ 	.byte	0x04, 0x1c
        /*005a*/ 	.short	(.L_137 - .L_136)


	//   ....[0]....
.L_136:
        /*005c*/ 	.word	0x00000060


	//   ....[1]....
        /*0060*/ 	.word	0x000000d0


	//----- nvinfo : EIATTR_CBANK_PARAM_SIZE
	.align		4
.L_137:
        /*0064*/ 	.byte	0x03, 0x19
        /*0066*/ 	.short	0x0018


	//----- nvinfo : EIATTR_PARAM_CBANK
	.align		4
        /*0068*/ 	.byte	0x04, 0x0a
        /*006a*/ 	.short	(.L_139 - .L_138)
	.align		4
.L_138:
        /*006c*/ 	.word	index@(.nv.constant0._Z20initializePopulationP17curandStateXORWOWPdii)
        /*0070*/ 	.short	0x0380
        /*0072*/ 	.short	0x0018


	//----- nvinfo : EIATTR_SW_WAR
	.align		4
.L_139:
        /*0074*/ 	.byte	0x04, 0x36
        /*0076*/ 	.short	(.L_141 - .L_140)
.L_140:
        /*0078*/ 	.word	0x00000008
.L_141:


//--------------------- .nv.info._Z16initializeCurandP17curandStateXORWOWmi --------------------------
	.section	.nv.info._Z16initializeCurandP17curandStateXORWOWmi,"",@"SHT_CUDA_INFO"
	.sectionflags	@""
	.align	4


	//----- nvinfo : EIATTR_CUDA_API_VERSION
	.align		4
        /*0000*/ 	.byte	0x04, 0x37
        /*0002*/ 	.short	(.L_143 - .L_142)
.L_142:
        /*0004*/ 	.word	0x00000082


	//----- nvinfo : EIATTR_KPARAM_INFO
	.align		4
.L_143:
        /*0008*/ 	.byte	0x04, 0x17
        /*000a*/ 	.short	(.L_145 - .L_144)
.L_144:
        /*000c*/ 	.word	0x00000000
        /*0010*/ 	.short	0x0002
        /*0012*/ 	.short	0x0010
        /*0014*/ 	.byte	0x00, 0xf0, 0x11, 0x00


	//----- nvinfo : EIATTR_KPARAM_INFO
	.align		4
.L_145:
        /*0018*/ 	.byte	0x04, 0x17
        /*001a*/ 	.short	(.L_147 - .L_146)
.L_146:
        /*001c*/ 	.word	0x00000000
        /*0020*/ 	.short	0x0001
        /*0022*/ 	.short	0x0008
        /*0024*/ 	.byte	0x00, 0xf0, 0x21, 0x00


	//----- nvinfo : EIATTR_KPARAM_INFO
	.align		4
.L_147:
        /*0028*/ 	.byte	0x04, 0x17
        /*002a*/ 	.short	(.L_149 - .L_148)
.L_148:
        /*002c*/ 	.word	0x00000000
        /*0030*/ 	.short	0x0000
        /*0032*/ 	.short	0x0000
        /*0034*/ 	.byte	0x00, 0xf5, 0x21, 0x00


	//----- nvinfo : EIATTR_SPARSE_MMA_MASK
	.align		4
.L_149:
        /*0038*/ 	.byte	0x03, 0x50
        /*003a*/ 	.short	0x0000


	//----- nvinfo : EIATTR_MAXREG_COUNT
	.align		4
        /*003c*/ 	.byte	0x03, 0x1b
        /*003e*/ 	.short	0x00ff


	//----- nvinfo : EIATTR_MERCURY_ISA_VERSION
	.align		4
        /*0040*/ 	.byte	0x03, 0x5f
        /*0042*/ 	.short	0x0101


	//----- nvinfo : EIATTR_VRC_CTA_INIT_COUNT
	.align		4
        /*0044*/ 	.byte	0x02, 0x4a
	.zero		1
	.zero		1


	//----- nvinfo : EIATTR_EXIT_INSTR_OFFSETS
	.align		4
        /*0048*/ 	.byte	0x04, 0x1c
        /*004a*/ 	.short	(.L_151 - .L_150)


	//   ....[0]....
.L_150:
        /*004c*/ 	.word	0x00000f10


	//----- nvinfo : EIATTR_CRS_STACK_SIZE
	.align		4
.L_151:
        /*0050*/ 	.byte	0x04, 0x1e
        /*0052*/ 	.short	(.L_153 - .L_152)
.L_152:
        /*0054*/ 	.word	0x00000000


	//----- nvinfo : EIATTR_CBANK_PARAM_SIZE
	.align		4
.L_153:
        /*0058*/ 	.byte	0x03, 0x19
        /*005a*/ 	.short	0x0014


	//----- nvinfo : EIATTR_PARAM_CBANK
	.align		4
        /*005c*/ 	.byte	0x04, 0x0a
        /*005e*/ 	.short	(.L_155 - .L_154)
	.align		4
.L_154:
        /*0060*/ 	.word	index@(.nv.constant0._Z16initializeCurandP17curandStateXORWOWmi)
        /*0064*/ 	.short	0x0380
        /*0066*/ 	.short	0x0014


	//----- nvinfo : EIATTR_SW_WAR
	.align		4
.L_155:
        /*0068*/ 	.byte	0x04, 0x36
        /*006a*/ 	.short	(.L_157 - .L_156)
.L_156:
        /*006c*/ 	.word	0x00000008
.L_157:


//--------------------- .nv.callgraph             --------------------------
	.section	.nv.callgraph,"",@"SHT_CUDA_CALLGRAPH"
	.align	4
	.sectionentsize	8
	.align		4
        /*0000*/ 	.word	0x00000000
	.align		4
        /*0004*/ 	.word	0xffffffff
	.align		4
        /*0008*/ 	.word	0x00000000
	.align		4
        /*000c*/ 	.word	0xfffffffe
	.align		4
        /*0010*/ 	.word	0x00000000
	.align		4
        /*0014*/ 	.word	0xfffffffd
	.align		4
        /*0018*/ 	.word	0x00000000
	.align		4
        /*001c*/ 	.word	0xfffffffc


//--------------------- .nv.constant4             --------------------------
	.section	.nv.constant4,"a",@progbits
	.align	8
	.align		8
.nv.constant4:
        /*0000*/ 	.dword	precalc_xorwow_matrix
	.align		8
        /*0008*/ 	.dword	precalc_xorwow_offset_matrix
	.align		8
        /*0010*/ 	.dword	mrg32k3aM1
	.align		8
        /*0018*/ 	.dword	mrg32k3aM2
	.align		8
        /*0020*/ 	.dword	mrg32k3aM1SubSeq
	.align		8
        /*0028*/ 	.dword	mrg32k3aM2SubSeq
	.align		8
        /*0030*/ 	.dword	mrg32k3aM1Seq
	.align		8
        /*0038*/ 	.dword	mrg32k3aM2Seq
	.align		8
        /*0040*/ 	.dword	_ZN34_INTERNAL_4f7eaccc_4_k_cu_759b2aeb4cuda3std3__45__cpo5beginE
	.align		8
        /*0048*/ 	.dword	_ZN34_INTERNAL_4f7eaccc_4_k_cu_759b2aeb4cuda3std3__45__cpo3endE
	.align		8
        /*0050*/ 	.dword	_ZN34_INTERNAL_4f7eaccc_4_k_cu_759b2aeb4cuda3std3__45__cpo6cbeginE
	.align		8
        /*0058*/ 	.dword	_ZN34_INTERNAL_4f7eaccc_4_k_cu_759b2aeb4cuda3std3__45__cpo4cendE
	.align		8
        /*0060*/ 	.dword	_ZN34_INTERNAL_4f7eaccc_4_k_cu_759b2aeb4cuda3std3__45__cpo6rbeginE
	.align		8
        /*0068*/ 	.dword	_ZN34_INTERNAL_4f7eaccc_4_k_cu_759b2aeb4cuda3std3__45__cpo4rendE
	.align		8
        /*0070*/ 	.dword	_ZN34_INTERNAL_4f7eaccc_4_k_cu_759b2aeb4cuda3std3__45__cpo7crbeginE
	.align		8
        /*0078*/ 	.dword	_ZN34_INTERNAL_4f7eaccc_4_k_cu_759b2aeb4cuda3std3__45__cpo5crendE
	.align		8
        /*0080*/ 	.dword	_ZN34_INTERNAL_4f7eaccc_4_k_cu_759b2aeb4cuda3std3__436_GLOBAL__N__4f7eaccc_4_k_cu_759b2aeb6ignoreE
	.align		8
        /*0088*/ 	.dword	_ZN34_INTERNAL_4f7eaccc_4_k_cu_759b2aeb4cuda3std3__419piecewise_constructE
	.align		8
        /*0090*/ 	.dword	_ZN34_INTERNAL_4f7eaccc_4_k_cu_759b2aeb4cuda3std3__48in_placeE
	.align		8
        /*0098*/ 	.dword	_ZN34_INTERNAL_4f7eaccc_4_k_cu_759b2aeb4cuda3std3__420unreachable_sentinelE
	.align		8
        /*00a0*/ 	.dword	_ZN34_INTERNAL_4f7eaccc_4_k_cu_759b2aeb4cuda3std3__47nulloptE
	.align		8
        /*00a8*/ 	.dword	_ZN34_INTERNAL_4f7eaccc_4_k_cu_759b2aeb4cuda3std3__48unexpectE
	.align		8
        /*00b0*/ 	.dword	_ZN34_INTERNAL_4f7eaccc_4_k_cu_759b2aeb4cuda3std6ranges3__45__cpo4swapE
	.align		8
        /*00b8*/ 	.dword	_ZN34_INTERNAL_4f7eaccc_4_k_cu_759b2aeb4cuda3std6ranges3__45__cpo9iter_moveE
	.align		8
        /*00c0*/ 	.dword	_ZN34_INTERNAL_4f7eaccc_4_k_cu_759b2aeb4cuda3std6ranges3__45__cpo5beginE
	.align		8
        /*00c8*/ 	.dword	_ZN34_INTERNAL_4f7eaccc_4_k_cu_759b2aeb4cuda3std6ranges3__45__cpo3endE
	.align		8
        /*00d0*/ 	.dword	_ZN34_INTERNAL_4f7eaccc_4_k_cu_759b2aeb4cuda3std6ranges3__45__cpo6cbeginE
	.align		8
        /*00d8*/ 	.dword	_ZN34_INTERNAL_4f7eaccc_4_k_cu_759b2aeb4cuda3std6ranges3__45__cpo4cendE
	.align		8
        /*00e0*/ 	.dword	_ZN34_INTERNAL_4f7eaccc_4_k_cu_759b2aeb4cuda3std6ranges3__45__cpo7advanceE
	.align		8
        /*00e8*/ 	.dword	_ZN34_INTERNAL_4f7eaccc_4_k_cu_759b2aeb4cuda3std6ranges3__45__cpo9iter_swapE
	.align		8
        /*00f0*/ 	.dword	_ZN34_INTERNAL_4f7eaccc_4_k_cu_759b2aeb4cuda3std6ranges3__45__cpo4nextE
	.align		8
        /*00f8*/ 	.dword	_ZN34_INTERNAL_4f7eaccc_4_k_cu_759b2aeb4cuda3std6ranges3__45__cpo4prevE
	.align		8
        /*0100*/ 	.dword	_ZN34_INTERNAL_4f7eaccc_4_k_cu_759b2aeb4cuda3std6ranges3__45__cpo4dataE
	.align		8
        /*0108*/ 	.dword	_ZN34_INTERNAL_4f7eaccc_4_k_cu_759b2aeb4cuda3std6ranges3__45__cpo5cdataE
	.align		8
        /*0110*/ 	.dword	_ZN34_INTERNAL_4f7eaccc_4_k_cu_759b2aeb4cuda3std6ranges3__45__cpo4sizeE
	.align		8
        /*0118*/ 	.dword	_ZN34_INTERNAL_4f7eaccc_4_k_cu_759b2aeb4cuda3std6ranges3__45__cpo5ssizeE
	.align		8
        /*0120*/ 	.dword	_ZN34_INTERNAL_4f7eaccc_4_k_cu_759b2aeb4cuda3std6ranges3__45__cpo8distanceE
	.align		8
        /*0128*/ 	.dword	_ZN34_INTERNAL_4f7eaccc_4_k_cu_759b2aeb6thrust24THRUST_300001_SM_1000_NS8cuda_cub3parE
	.align		8
        /*0130*/ 	.dword	_ZN34_INTERNAL_4f7eaccc_4_k_cu_759b2aeb6thrust24THRUST_300001_SM_1000_NS8cuda_cub10par_nosyncE
	.align		8
        /*0138*/ 	.dword	_ZN34_INTERNAL_4f7eaccc_4_k_cu_759b2aeb6thrust24THRUST_300001_SM_1000_NS6system6detail10sequential3seqE
	.align		8
        /*0140*/ 	.dword	_ZN34_INTERNAL_4f7eaccc_4_k_cu_759b2aeb6thrust24THRUST_300001_SM_1000_NS6system3cpp3parE
	.align		8
        /*0148*/ 	.dword	_ZN34_INTERNAL_4f7eaccc_4_k_cu_759b2aeb6thrust24THRUST_300001_SM_1000_NS12placeholders2_1E
	.align		8
        /*0150*/ 	.dword	_ZN34_INTERNAL_4f7eaccc_4_k_cu_759b2aeb6thrust24THRUST_300001_SM_1000_NS12placeholders2_2E
	.align		8
        /*0158*/ 	.dword	_ZN34_INTERNAL_4f7eaccc_4_k_cu_759b2aeb6thrust24THRUST_300001_SM_1000_NS12placeholders2_3E
	.align		8
        /*0160*/ 	.dword	_ZN34_INTERNAL_4f7eaccc_4_k_cu_759b2aeb6thrust24THRUST_300001_SM_1000_NS12placeholders2_4E
	.align		8
        /*0168*/ 	.dword	_ZN34_INTERNAL_4f7eaccc_4_k_cu_759b2aeb6thrust24THRUST_300001_SM_1000_NS12placeholders2_5E
	.align		8
        /*0170*/ 	.dword	_ZN34_INTERNAL_4f7eaccc_4_k_cu_759b2aeb6thrust24THRUST_300001_SM_1000_NS12placeholders2_6E
	.align		8
        /*0178*/ 	.dword	_ZN34_INTERNAL_4f7eaccc_4_k_cu_759b2aeb6thrust24THRUST_300001_SM_1000_NS12placeholders2_7E
	.align		8
        /*0180*/ 	.dword	_ZN34_INTERNAL_4f7eaccc_4_k_cu_759b2aeb6thrust24THRUST_300001_SM_1000_NS12placeholders2_8E
	.align		8
        /*0188*/ 	.dword	_ZN34_INTERNAL_4f7eaccc_4_k_cu_759b2aeb6thrust24THRUST_300001_SM_1000_NS12placeholders2_9E
	.align		8
        /*0190*/ 	.dword	_ZN34_INTERNAL_4f7eaccc_4_k_cu_759b2aeb6thrust24THRUST_300001_SM_1000_NS12placeholders3_10E
	.align		8
        /*0198*/ 	.dword	_ZN34_INTERNAL_4f7eaccc_4_k_cu_759b2aeb6thrust24THRUST_300001_SM_1000_NS3seqE
	.align		8
        /*01a0*/ 	.dword	_ZN34_INTERNAL_4f7eaccc_4_k_cu_759b2aeb6thrust24THRUST_300001_SM_1000_NS6deviceE


//--------------------- .nv.constant3             --------------------------
	.section	.nv.constant3,"a",@progbits
	.align	8
.nv.constant3:
	.type		__cr_lgamma_table,@object
	.size		__cr_lgamma_table,(.L_8 - __cr_lgamma_table)
__cr_lgamma_table:
        /*0000*/ 	.byte	0x00, 0x00, 0x00, 0x00, 0x00, 0x00, 0x00, 0x00, 0x00, 0x00, 0x00, 0x00, 0x00, 0x00, 0x00, 0x00
        /*0010*/ 	.byte	0xef, 0x39, 0xfa, 0xfe, 0x42, 0x2e, 0xe6, 0x3f, 0x02, 0x20, 0x2a, 0xfa, 0x0b, 0xab, 0xfc, 0x3f
        /*0020*/ 	.byte	0xf9, 0x2c, 0x92, 0x7c, 0xa7, 0x6c, 0x09, 0x40, 0xc9, 0x79, 0x44, 0x3c, 0x64, 0x26, 0x13, 0x40
        /*0030*/ 	.byte	0xca, 0x01, 0xcf, 0x3a, 0x27, 0x51, 0x1a, 0x40, 0x30, 0xcc, 0x2d, 0xf3, 0xe1, 0x0c, 0x21, 0x40
        /*0040*/ 	.byte	0x0d, 0xb7, 0xfc, 0x82, 0x8e, 0x35, 0x25, 0x40
.L_8:


//--------------------- .text._ZN3cub18CUB_300001_SM_10006detail11EmptyKernelIvEEvv --------------------------
	.section	.text._ZN3cub18CUB_300001_SM_10006detail11EmptyKernelIvEEvv,"ax",@progbits
	.align	128
        .global         _ZN3cub18CUB_300001_SM_10006detail11EmptyKernelIvEEvv
        .type           _ZN3cub18CUB_300001_SM_10006detail11EmptyKernelIvEEvv,@function
        .size           _ZN3cub18CUB_300001_SM_10006detail11EmptyKernelIvEEvv,(.L_x_15 - _ZN3cub18CUB_300001_SM_10006detail11EmptyKernelIvEEvv)
        .other          _ZN3cub18CUB_300001_SM_10006detail11EmptyKernelIvEEvv,@"STO_CUDA_ENTRY STV_DEFAULT"
_ZN3cub18CUB_300001_SM_10006detail11EmptyKernelIvEEvv:
.text._ZN3cub18CUB_300001_SM_10006detail11EmptyKernelIvEEvv:
[----:B------:R-:W-:Y:S01]  /*0000*/  LDC R1, c[0x0][0x37c] ;  /* 0x0000df00ff017b82 */ /* 0x000fe20000000800 */
[----:B------:R-:W-:Y:S05]  /*0010*/  EXIT ;  /* 0x000000000000794d */ /* 0x000fea0003800000 */
.L_x_0:
[----:B------:R-:W-:-:S00]  /*0020*/  BRA `(.L_x_0) ;  /* 0xfffffffc00fc7947 */ /* 0x000fc0000383ffff */
[----:B------:R-:W-:-:S00]  /*0030*/  NOP ;  /* 0x0000000000007918 */ /* 0x000fc00000000000 */
        /* <DEDUP_REMOVED lines=12> */
.L_x_15:


//--------------------- .text._Z23selectMutatedOrOriginalv --------------------------
	.section	.text._Z23selectMutatedOrOriginalv,"ax",@progbits
	.align	128
        .global         _Z23selectMutatedOrOriginalv
        .type           _Z23selectMutatedOrOriginalv,@function
        .size           _Z23selectMutatedOrOriginalv,(.L_x_16 - _Z23selectMutatedOrOriginalv)
        .other          _Z23selectMutatedOrOriginalv,@"STO_CUDA_ENTRY STV_DEFAULT"
_Z23selectMutatedOrOriginalv:
.text._Z23selectMutatedOrOriginalv:
[----:B------:R-:W-:Y:S01]  /*0000*/  LDC R1, c[0x0][0x37c] ;  /* 0x0000df00ff017b82 */ /* 0x000fe20000000800 */
[----:B------:R-:W-:Y:S05]  /*0010*/  EXIT ;  /* 0x000000000000794d */ /* 0x000fea0003800000 */
.L_x_1:
        /* <DEDUP_REMOVED lines=14> */
.L_x_16:


//--------------------- .text._Z15evaluateVasicekv --------------------------
	.section	.text._Z15evaluateVasicekv,"ax",@progbits
	.align	128
        .global         _Z15evaluateVasicekv
        .type           _Z15evaluateVasicekv,@function
        .size           _Z15evaluateVasicekv,(.L_x_17 - _Z15evaluateVasicekv)
        .other          _Z15evaluateVasicekv,@"STO_CUDA_ENTRY STV_DEFAULT"
_Z15evaluateVasicekv:
.text._Z15evaluateVasicekv:
[----:B------:R-:W-:Y:S01]  /*0000*/  LDC R1, c[0x0][0x37c] ;  /* 0x0000df00ff017b82 */ /* 0x000fe20000000800 */
[----:B------:R-:W-:Y:S05]  /*0010*/  EXIT ;  /* 0x000000000000794d */ /* 0x000fea0003800000 */
.L_x_2:
        /* <DEDUP_REMOVED lines=14> */
.L_x_17:


//--------------------- .text._Z18mutateAndCrossOverv --------------------------
	.section	.text._Z18mutateAndCrossOverv,"ax",@progbits
	.align	128
        .global         _Z18mutateAndCrossOverv
        .type           _Z18mutateAndCrossOverv,@function
        .size           _Z18mutateAndCrossOverv,(.L_x_18 - _Z18mutateAndCrossOverv)
        .other          _Z18mutateAndCrossOverv,@"STO_CUDA_ENTRY STV_DEFAULT"
_Z18mutateAndCrossOverv:
.text._Z18mutateAndCrossOverv:
[----:B------:R-:W-:Y:S01]  /*0000*/  LDC R1, c[0x0][0x37c] ;  /* 0x0000df00ff017b82 */ /* 0x000fe20000000800 */
[----:B------:R-:W-:Y:S05]  /*0010*/  EXIT ;  /* 0x000000000000794d */ /* 0x000fea0003800000 */
.L_x_3:
        /* <DEDUP_REMOVED lines=14> */
.L_x_18:


//--------------------- .text._Z20creatMutationIndexesv --------------------------
	.section	.text._Z20creatMutationIndexesv,"ax",@progbits
	.align	128
        .global         _Z20creatMutationIndexesv
        .type           _Z20creatMutationIndexesv,@function
        .size           _Z20creatMutationIndexesv,(.L_x_19 - _Z20creatMutationIndexesv)
        .other          _Z20creatMutationIndexesv,@"STO_CUDA_ENTRY STV_DEFAULT"
_Z20creatMutationIndexesv:
.text._Z20creatMutationIndexesv:
[----:B------:R-:W-:Y:S01]  /*0000*/  LDC R1, c[0x0][0x37c] ;  /* 0x0000df00ff017b82 */ /* 0x000fe20000000800 */
[----:B------:R-:W-:Y:S05]  /*0010*/  EXIT ;  /* 0x000000000000794d */ /* 0x000fea0003800000 */
.L_x_4:
        /* <DEDUP_REMOVED lines=14> */
.L_x_19:


//--------------------- .text._Z20initializePopulationP17curandStateXORWOWPdii --------------------------
	.section	.text._Z20initializePopulationP17curandStateXORWOWPdii,"ax",@progbits
	.align	128
        .global         _Z20initializePopulationP17curandStateXORWOWPdii
        .type           _Z20initializePopulationP17curandStateXORWOWPdii,@function
        .size           _Z20initializePopulationP17curandStateXORWOWPdii,(.L_x_20 - _Z20initializePopulationP17curandStateXORWOWPdii)
        .other          _Z20initializePopulationP17curandStateXORWOWPdii,@"STO_CUDA_ENTRY STV_DEFAULT"
_Z20initializePopulationP17curandStateXORWOWPdii:
.text._Z20initializePopulationP17curandStateXORWOWPdii:
[----:B------:R-:W-:Y:S01]  /*0000*/  LDC R1, c[0x0][0x37c] ;  /* 0x0000df00ff017b82 */ /* 0x000fe20000000800 */
[----:B------:R-:W0:Y:S01]  /*0010*/  S2R R0, SR_TID.Y ;  /* 0x0000000000007919 */ /* 0x000e220000002200 */
[----:B------:R-:W0:Y:S01]  /*0020*/  LDCU.64 UR6, c[0x0][0x390] ;  /* 0x00007200ff0677ac */ /* 0x000e220008000a00 */
[----:B------:R-:W1:Y:S01]  /*0030*/  S2R R7, SR_TID.X ;  /* 0x0000000000077919 */ /* 0x000e620000002100 */
[----:B0-----:R-:W-:-:S04]  /*0040*/  ISETP.GE.AND P0, PT, R0, UR7, PT ;  /* 0x0000000700007c0c */ /* 0x001fc8000bf06270 */
[----:B-1----:R-:W-:-:S13]  /*0050*/  ISETP.GE.OR P0, PT, R7, UR6, P0 ;  /* 0x0000000607007c0c */ /* 0x002fda0008706670 */
[----:B------:R-:W-:Y:S05]  /*0060*/  @P0 EXIT ;  /* 0x000000000000094d */ /* 0x000fea0003800000 */
[----:B------:R-:W0:Y:S01]  /*0070*/  LDC.64 R4, c[0x0][0x388] ;  /* 0x0000e200ff047b82 */ /* 0x000e220000000a00 */
[----:B------:R-:W-:Y:S01]  /*0080*/  IMAD R7, R7, UR7, R0 ;  /* 0x0000000707077c24 */ /* 0x000fe2000f8e0200 */
[----:B------:R-:W1:Y:S03]  /*0090*/  LDCU.64 UR4, c[0x0][0x358] ;  /* 0x00006b00ff0477ac */ /* 0x000e660008000a00 */
[----:B------:R-:W1:Y:S01]  /*00a0*/  I2F.F64.U32 R2, R7 ;  /* 0x0000000700027312 */ /* 0x000e620000201800 */
[----:B0-----:R-:W-:-:S05]  /*00b0*/  IMAD.WIDE.U32 R4, R7, 0x8, R4 ;  /* 0x0000000807047825 */ /* 0x001fca00078e0004 */
[----:B-1----:R-:W-:Y:S01]  /*00c0*/  STG.E.64 desc[UR4][R4.64], R2 ;  /* 0x0000000204007986 */ /* 0x002fe2000c101b04 */
[----:B------:R-:W-:Y:S05]  /*00d0*/  EXIT ;  /* 0x000000000000794d */ /* 0x000fea0003800000 */
.L_x_5:
        /* <DEDUP_REMOVED lines=10> */
.L_x_20:


//--------------------- .text._Z16initializeCurandP17curandStateXORWOWmi --------------------------
	.section	.text._Z16initializeCurandP17curandStateXORWOWmi,"ax",@progbits
	.align	128
        .global         _Z16initializeCurandP17curandStateXORWOWmi
        .type           _Z16initializeCurandP17curandStateXORWOWmi,@function
        .size           _Z16initializeCurandP17curandStateXORWOWmi,(.L_x_21 - _Z16initializeCurandP17curandStateXORWOWmi)
        .other          _Z16initializeCurandP17curandStateXORWOWmi,@"STO_CUDA_ENTRY STV_DEFAULT"
_Z16initializeCurandP17curandStateXORWOWmi:
.text._Z16initializeCurandP17curandStateXORWOWmi:
[----:B------:R-:W-:Y:S01]  /*0000*/  LDC R1, c[0x0][0x37c] ;  /* 0x0000df00ff017b82 */ /* 0x000fe20000000800 */
[----:B------:R-:W0:Y:S07]  /*0010*/  S2R R3, SR_CTAID.X ;  /* 0x0000000000037919 */ /* 0x000e2e0000002500 */
[----:B------:R-:W1:Y:S01]  /*0020*/  LDC.64 R4, c[0x0][0x388] ;  /* 0x0000e200ff047b82 */ /* 0x000e620000000a00 */
[----:B------:R-:W0:Y:S01]  /*0030*/  LDCU UR4, c[0x0][0x360] ;  /* 0x00006c00ff0477ac */ /* 0x000e220008000800 */
[----:B------:R-:W-:Y:S01]  /*0040*/  BSSY.RECONVERGENT B0, `(.L_x_6) ;  /* 0x00000e9000007945 */ /* 0x000fe20003800200 */
[----:B------:R-:W0:Y:S01]  /*0050*/  S2R R0, SR_TID.X ;  /* 0x0000000000007919 */ /* 0x000e220000002100 */
[----:B------:R-:W2:Y:S01]  /*0060*/  LDCU UR6, c[0x0][0x390] ;  /* 0x00007200ff0677ac */ /* 0x000ea20008000800 */
[----:B------:R-:W3:Y:S03]  /*0070*/  S2R R2, SR_TID.Y ;  /* 0x0000000000027919 */ /* 0x000ee60000002200 */
[----:B------:R-:W4:Y:S01]  /*0080*/  LDC.64 R6, c[0x0][0x380] ;  /* 0x0000e000ff067b82 */ /* 0x000f220000000a00 */
[----:B0-----:R-:W-:-:S02]  /*0090*/  IMAD R0, R3, UR4, R0 ;  /* 0x0000000403007c24 */ /* 0x001fc4000f8e0200 */
[----:B---3--:R-:W-:Y:S01]  /*00a0*/  IMAD R3, R3, UR4, R2 ;  /* 0x0000000403037c24 */ /* 0x008fe2000f8e0202 */
[----:B------:R-:W0:Y:S01]  /*00b0*/  LDCU.64 UR4, c[0x0][0x358] ;  /* 0x00006b00ff0477ac */ /* 0x000e220008000a00 */
[----:B-1----:R-:W-:Y:S02]  /*00c0*/  LOP3.LUT R2, R4, 0xaad26b49, RZ, 0x3c, !PT ;  /* 0xaad26b4904027812 */ /* 0x002fe400078e3cff */
[----:B------:R-:W-:Y:S01]  /*00d0*/  LOP3.LUT R4, R5, 0xf7dcefdd, RZ, 0x3c, !PT ;  /* 0xf7dcefdd05047812 */ /* 0x000fe200078e3cff */
[----:B--2---:R-:W-:Y:S02]  /*00e0*/  IMAD R13, R0, UR6, R3 ;  /* 0x00000006000d7c24 */ /* 0x004fe4000f8e0203 */
[----:B------:R-:W-:Y:S02]  /*00f0*/  IMAD R2, R2, 0x4182bed5, RZ ;  /* 0x4182bed502027824 */ /* 0x000fe400078e02ff */
[----:B------:R-:W-:Y:S01]  /*0100*/  IMAD R3, R4, -0x658354e5, RZ ;  /* 0x9a7cab1b04037824 */ /* 0x000fe200078e02ff */
[C---:B------:R-:W-:Y:S01]  /*0110*/  ISETP.NE.AND P0, PT, R13.reuse, RZ, PT ;  /* 0x000000ff0d00720c */ /* 0x040fe20003f05270 */
[----:B----4-:R-:W-:Y:S01]  /*0120*/  IMAD.WIDE R6, R13, 0x30, R6 ;  /* 0x000000300d067825 */ /* 0x010fe200078e0206 */
[----:B------:R-:W-:-:S02]  /*0130*/  LOP3.LUT R8, R2, 0x159a55e5, RZ, 0x3c, !PT ;  /* 0x159a55e502087812 */ /* 0x000fc400078e3cff */
[C---:B------:R-:W-:Y:S01]  /*0140*/  IADD3 R4, PT, PT, R2.reuse, 0x64f0c9, R3 ;  /* 0x0064f0c902047810 */ /* 0x040fe20007ffe003 */
[C---:B------:R-:W-:Y:S01]  /*0150*/  VIADD R5, R2.reuse, 0x75bcd15 ;  /* 0x075bcd1502057836 */ /* 0x040fe20000000000 */
[C---:B------:R-:W-:Y:S01]  /*0160*/  LOP3.LUT R10, R3.reuse, 0x5491333, RZ, 0x3c, !PT ;  /* 0x05491333030a7812 */ /* 0x040fe200078e3cff */
[----:B------:R-:W-:Y:S02]  /*0170*/  VIADD R11, R2, 0x583f19 ;  /* 0x00583f19020b7836 */ /* 0x000fe40000000000 */
[----:B------:R-:W-:Y:S01]  /*0180*/  VIADD R9, R3, 0x1f123bb5 ;  /* 0x1f123bb503097836 */ /* 0x000fe20000000000 */
[----:B0-----:R0:W-:Y:S04]  /*0190*/  STG.E.64 desc[UR4][R6.64], R4 ;  /* 0x0000000406007986 */ /* 0x0011e8000c101b04 */
[----:B------:R0:W-:Y:S04]  /*01a0*/  STG.E.64 desc[UR4][R6.64+0x8], R8 ;  /* 0x0000080806007986 */ /* 0x0001e8000c101b04 */
[----:B------:R0:W-:Y:S01]  /*01b0*/  STG.E.64 desc[UR4][R6.64+0x10], R10 ;  /* 0x0000100a06007986 */ /* 0x0001e2000c101b04 */
[----:B------:R-:W-:Y:S05]  /*01c0*/  @!P0 BRA `(.L_x_7) ;  /* 0x0000000c00408947 */ /* 0x000fea0003800000 */
[----:B------:R-:W-:Y:S01]  /*01d0*/  SHF.R.S32.HI R0, RZ, 0x1f, R13 ;  /* 0x0000001fff007819 */ /* 0x000fe2000001140d */
[----:B------:R-:W-:-:S07]  /*01e0*/  IMAD.MOV.U32 R12, RZ, RZ, RZ ;  /* 0x000000ffff0c7224 */ /* 0x000fce00078e00ff */
.L_x_13:
[----:B-1----:R-:W-:Y:S01]  /*01f0*/  LOP3.LUT R2, R13, 0x3, RZ, 0xc0, !PT ;  /* 0x000000030d027812 */ /* 0x002fe200078ec0ff */
[----:B------:R-:W-:Y:S03]  /*0200*/  BSSY.RECONVERGENT B1, `(.L_x_8) ;  /* 0x00000c6000017945 */ /* 0x000fe60003800200 */
[----:B------:R-:W-:-:S04]  /*0210*/  ISETP.NE.U32.AND P0, PT, R2, RZ, PT ;  /* 0x000000ff0200720c */ /* 0x000fc80003f05070 */
[----:B------:R-:W-:-:S13]  /*0220*/  ISETP.NE.AND.EX P0, PT, RZ, RZ, PT, P0 ;  /* 0x000000ffff00720c */ /* 0x000fda0003f05300 */
[----:B------:R-:W-:Y:S05]  /*0230*/  @!P0 BRA `(.L_x_9) ;  /* 0x0000000c00088947 */ /* 0x000fea0003800000 */
[----:B0-----:R-:W0:Y:S01]  /*0240*/  LDC.64 R8, c[0x4][RZ] ;  /* 0x01000000ff087b82 */ /* 0x001e220000000a00 */
[----:B------:R-:W-:Y:S02]  /*0250*/  IMAD.MOV.U32 R14, RZ, RZ, RZ ;  /* 0x000000ffff0e7224 */ /* 0x000fe400078e00ff */
[----:B0-----:R-:W-:-:S07]  /*0260*/  IMAD.WIDE.U32 R8, R12, 0xc80, R8 ;  /* 0x00000c800c087825 */ /* 0x001fce00078e0008 */
.L_x_12:
[----:B-1----:R-:W-:Y:S01]  /*0270*/  IMAD.MOV.U32 R15, RZ, RZ, RZ ;  /* 0x000000ffff0f7224 */ /* 0x002fe200078e00ff */
[----:B------:R-:W-:Y:S01]  /*0280*/  CS2R R2, SRZ ;  /* 0x0000000000027805 */ /* 0x000fe2000001ff00 */
[----:B------:R-:W-:Y:S01]  /*0290*/  IMAD.MOV.U32 R17, RZ, RZ, RZ ;  /* 0x000000ffff117224 */ /* 0x000fe200078e00ff */
[----:B------:R-:W-:-:S07]  /*02a0*/  CS2R R4, SRZ ;  /* 0x0000000000047805 */ /* 0x000fce000001ff00 */
.L_x_11:
[----:B------:R-:W-:-:S05]  /*02b0*/  IMAD.WIDE.U32 R10, R17, 0x4, R6 ;  /* 0x00000004110a7825 */ /* 0x000fca00078e0006 */
[----:B------:R0:W5:Y:S01]  /*02c0*/  LDG.E R16, desc[UR4][R10.64+0x4] ;  /* 0x000004040a107981 */ /* 0x000162000c1e1900 */
[----:B------:R-:W-:-:S07]  /*02d0*/  IMAD.MOV.U32 R19, RZ, RZ, RZ ;  /* 0x000000ffff137224 */ /* 0x000fce00078e00ff */
.L_x_10:
[----:B-----5:R-:W-:Y:S01]  /*02e0*/  SHF.R.U32.HI R24, RZ, R19, R16 ;  /* 0x00000013ff187219 */ /* 0x020fe20000011610 */
[----:B0-----:R-:W-:-:S03]  /*02f0*/  IMAD.SHL.U32 R10, R17, 0x20, RZ ;  /* 0x00000020110a7824 */ /* 0x001fc600078e00ff */
[----:B------:R-:W-:Y:S01]  /*0300*/  LOP3.LUT R11, R24, 0x1, RZ, 0xc0, !PT ;  /* 0x00000001180b7812 */ /* 0x000fe200078ec0ff */
[----:B------:R-:W-:-:S03]  /*0310*/  IMAD.IADD R10, R10, 0x1, R19 ;  /* 0x000000010a0a7824 */ /* 0x000fc600078e0213 */
[----:B------:R-:W-:Y:S01]  /*0320*/  ISETP.NE.U32.AND P0, PT, R11, 0x1, PT ;  /* 0x000000010b00780c */ /* 0x000fe20003f05070 */
[----:B------:R-:W-:-:S03]  /*0330*/  IMAD R11, R10, 0x5, RZ ;  /* 0x000000050a0b7824 */ /* 0x000fc600078e02ff */
[----:B------:R-:W-:Y:S01]  /*0340*/  R2P PR, R24, 0x7e ;  /* 0x0000007e18007804 */ /* 0x000fe20000000000 */
[----:B------:R-:W-:-:S08]  /*0350*/  IMAD.WIDE.U32 R10, R11, 0x4, R8 ;  /* 0x000000040b0a7825 */ /* 0x000fd000078e0008 */
[----:B------:R-:W2:Y:S04]  /*0360*/  @!P0 LDG.E R18, desc[UR4][R10.64] ;  /* 0x000000040a128981 */ /* 0x000ea8000c1e1900 */
[----:B------:R-:W3:Y:S04]  /*0370*/  @!P0 LDG.E R20, desc[UR4][R10.64+0x10] ;  /* 0x000010040a148981 */ /* 0x000ee8000c1e1900 */
[----:B------:R-:W4:Y:S04]  /*0380*/  @P1 LDG.E R22, desc[UR4][R10.64+0x14] ;  /* 0x000014040a161981 */ /* 0x000f28000c1e1900 */
[----:B------:R-:W4:Y:S04]  /*0390*/  @P2 LDG.E R26, desc[UR4][R10.64+0x28] ;  /* 0x000028040a1a2981 */ /* 0x000f28000c1e1900 */
[----:B------:R-:W4:Y:S04]  /*03a0*/  @!P0 LDG.E R21, desc[UR4][R10.64+0x4] ;  /* 0x000004040a158981 */ /* 0x000f28000c1e1900 */
[----:B------:R-:W4:Y:S04]  /*03b0*/  @!P0 LDG.E R23, desc[UR4][R10.64+0xc] ;  /* 0x00000c040a178981 */ /* 0x000f28000c1e1900 */
[----:B------:R-:W4:Y:S04]  /*03c0*/  @P1 LDG.E R25, desc[UR4][R10.64+0x18] ;  /* 0x000018040a191981 */ /* 0x000f28000c1e1900 */
[----:B------:R-:W4:Y:S04]  /*03d0*/  @P3 LDG.E R28, desc[UR4][R10.64+0x3c] ;  /* 0x00003c040a1c3981 */ /* 0x000f28000c1e1900 */
[----:B------:R-:W4:Y:S01]  /*03e0*/  @P6 LDG.E R27, desc[UR4][R10.64+0x7c] ;  /* 0x00007c040a1b6981 */ /* 0x000f22000c1e1900 */
[----:B--2---:R-:W-:-:S03]  /*03f0*/  @!P0 LOP3.LUT R15, R15, R18, RZ, 0x3c, !PT ;  /* 0x000000120f0f8212 */ /* 0x004fc600078e3cff */
[----:B------:R-:W2:Y:S01]  /*0400*/  @!P0 LDG.E R18, desc[UR4][R10.64+0x8] ;  /* 0x000008040a128981 */ /* 0x000ea2000c1e1900 */
[----:B---3--:R-:W-:-:S03]  /*0410*/  @!P0 LOP3.LUT R3, R3, R20, RZ, 0x3c, !PT ;  /* 0x0000001403038212 */ /* 0x008fc600078e3cff */
[----:B------:R-:W3:Y:S01]  /*0420*/  @P1 LDG.E R20, desc[UR4][R10.64+0x24] ;  /* 0x000024040a141981 */ /* 0x000ee2000c1e1900 */
[----:B----4-:R-:W-:-:S03]  /*0430*/  @P1 LOP3.LUT R15, R15, R22, RZ, 0x3c, !PT ;  /* 0x000000160f0f1212 */ /* 0x010fc600078e3cff */
[----:B------:R-:W4:Y:S01]  /*0440*/  @P2 LDG.E R22, desc[UR4][R10.64+0x38] ;  /* 0x000038040a162981 */ /* 0x000f22000c1e1900 */
[----:B------:R-:W-:-:S03]  /*0450*/  @P2 LOP3.LUT R15, R15, R26, RZ, 0x3c, !PT ;  /* 0x0000001a0f0f2212 */ /* 0x000fc600078e3cff */
[----:B------:R-:W4:Y:S01]  /*0460*/  @P4 LDG.E R26, desc[UR4][R10.64+0x50] ;  /* 0x000050040a1a4981 */ /* 0x000f22000c1e1900 */
[----:B------:R-:W-:-:S03]  /*0470*/  @!P0 LOP3.LUT R4, R4, R21, RZ, 0x3c, !PT ;  /* 0x0000001504048212 */ /* 0x000fc600078e3cff */
[----:B------:R-:W4:Y:S01]  /*0480*/  @P1 LDG.E R21, desc[UR4][R10.64+0x20] ;  /* 0x000020040a151981 */ /* 0x000f22000c1e1900 */
[----:B------:R-:W-:-:S03]  /*0490*/  @!P0 LOP3.LUT R2, R2, R23, RZ, 0x3c, !PT ;  /* 0x0000001702028212 */ /* 0x000fc600078e3cff */
[----:B------:R-:W4:Y:S01]  /*04a0*/  @P2 LDG.E R23, desc[UR4][R10.64+0x2c] ;  /* 0x00002c040a172981 */ /* 0x000f22000c1e1900 */
[----:B------:R-:W-:-:S03]  /*04b0*/  @P1 LOP3.LUT R4, R4, R25, RZ, 0x3c, !PT ;  /* 0x0000001904041212 */ /* 0x000fc600078e3cff */
[----:B------:R-:W4:Y:S01]  /*04c0*/  @P2 LDG.E R25, desc[UR4][R10.64+0x34] ;  /* 0x000034040a192981 */ /* 0x000f22000c1e1900 */
[----:B--2---:R-:W-:-:S03]  /*04d0*/  @!P0 LOP3.LUT R5, R5, R18, RZ, 0x3c, !PT ;  /* 0x0000001205058212 */ /* 0x004fc600078e3cff */
[----:B------:R-:W2:Y:S01]  /*04e0*/  @P1 LDG.E R18, desc[UR4][R10.64+0x1c] ;  /* 0x00001c040a121981 */ /* 0x000ea2000c1e1900 */
[----:B---3--:R-:W-:-:S03]  /*04f0*/  @P1 LOP3.LUT R3, R3, R20, RZ, 0x3c, !PT ;  /* 0x0000001403031212 */ /* 0x008fc600078e3cff */
[----:B------:R-:W3:Y:S01]  /*0500*/  @P2 LDG.E R20, desc[UR4][R10.64+0x30] ;  /* 0x000030040a142981 */ /* 0x000ee2000c1e1900 */
[----:B----4-:R-:W-:-:S03]  /*0510*/  @P2 LOP3.LUT R3, R3, R22, RZ, 0x3c, !PT ;  /* 0x0000001603032212 */ /* 0x010fc600078e3cff */
[----:B------:R-:W4:Y:S01]  /*0520*/  @P3 LDG.E R22, desc[UR4][R10.64+0x4c] ;  /* 0x00004c040a163981 */ /* 0x000f22000c1e1900 */
[----:B------:R-:W-:-:S04]  /*0530*/  @P3 LOP3.LUT R15, R15, R28, RZ, 0x3c, !PT ;  /* 0x0000001c0f0f3212 */ /* 0x000fc800078e3cff */
[----:B------:R-:W-:Y:S02]  /*0540*/  @P4 LOP3.LUT R15, R15, R26, RZ, 0x3c, !PT ;  /* 0x0000001a0f0f4212 */ /* 0x000fe400078e3cff */
[----:B------:R-:W-:Y:S01]  /*0550*/  @P1 LOP3.LUT R2, R2, R21, RZ, 0x3c, !PT ;  /* 0x0000001502021212 */ /* 0x000fe200078e3cff */
[----:B------:R-:W4:Y:S04]  /*0560*/  @P5 LDG.E R26, desc[UR4][R10.64+0x64] ;  /* 0x000064040a1a5981 */ /* 0x000f28000c1e1900 */
[----:B------:R-:W4:Y:S01]  /*0570*/  @P3 LDG.E R21, desc[UR4][R10.64+0x40] ;  /* 0x000040040a153981 */ /* 0x000f22000c1e1900 */
[----:B------:R-:W-:Y:S02]  /*0580*/  @P2 LOP3.LUT R4, R4, R23, RZ, 0x3c, !PT ;  /* 0x0000001704042212 */ /* 0x000fe400078e3cff */
[----:B------:R-:W-:Y:S01]  /*0590*/  @P2 LOP3.LUT R2, R2, R25, RZ, 0x3c, !PT ;  /* 0x0000001902022212 */ /* 0x000fe200078e3cff */
[----:B------:R-:W4:Y:S04]  /*05a0*/  @P3 LDG.E R23, desc[UR4][R10.64+0x48] ;  /* 0x000048040a173981 */ /* 0x000f28000c1e1900 */
[----:B------:R-:W4:Y:S01]  /*05b0*/  @P4 LDG.E R25, desc[UR4][R10.64+0x54] ;  /* 0x000054040a194981 */ /* 0x000f22000c1e1900 */
[----:B--2---:R-:W-:-:S03]  /*05c0*/  @P1 LOP3.LUT R5, R5, R18, RZ, 0x3c, !PT ;  /* 0x0000001205051212 */ /* 0x004fc600078e3cff */
[----:B------:R-:W2:Y:S01]  /*05d0*/  @P3 LDG.E R18, desc[UR4][R10.64+0x44] ;  /* 0x000044040a123981 */ /* 0x000ea2000c1e1900 */
[----:B---3--:R-:W-:-:S03]  /*05e0*/  @P2 LOP3.LUT R5, R5, R20, RZ, 0x3c, !PT ;  /* 0x0000001405052212 */ /* 0x008fc600078e3cff */
[----:B------:R-:W3:Y:S01]  /*05f0*/  @P4 LDG.E R20, desc[UR4][R10.64+0x58] ;  /* 0x000058040a144981 */ /* 0x000ee2000c1e1900 */
[----:B----4-:R-:W-:-:S03]  /*0600*/  @P3 LOP3.LUT R3, R3, R22, RZ, 0x3c, !PT ;  /* 0x0000001603033212 */ /* 0x010fc600078e3cff */
[----:B------:R-:W4:Y:S01]  /*0610*/  @P4 LDG.E R22, desc[UR4][R10.64+0x60] ;  /* 0x000060040a164981 */ /* 0x000f22000c1e1900 */
[----:B------:R-:W-:Y:S02]  /*0620*/  LOP3.LUT P0, RZ, R24, 0x80, RZ, 0xc0, !PT ;  /* 0x0000008018ff7812 */ /* 0x000fe4000780c0ff */
[----:B------:R-:W-:Y:S02]  /*0630*/  @P5 LOP3.LUT R15, R15, R26, RZ, 0x3c, !PT ;  /* 0x0000001a0f0f5212 */ /* 0x000fe400078e3cff */
[----:B------:R-:W4:Y:S01]  /*0640*/  @P6 LDG.E R26, desc[UR4][R10.64+0x78] ;  /* 0x000078040a1a6981 */ /* 0x000f22000c1e1900 */
[----:B------:R-:W-:-:S03]  /*0650*/  @P3 LOP3.LUT R4, R4, R21, RZ, 0x3c, !PT ;  /* 0x0000001504043212 */ /* 0x000fc600078e3cff */
[----:B------:R-:W4:Y:S01]  /*0660*/  @P4 LDG.E R21, desc[UR4][R10.64+0x5c] ;  /* 0x00005c040a154981 */ /* 0x000f22000c1e1900 */
[----:B------:R-:W-:-:S03]  /*0670*/  @P3 LOP3.LUT R2, R2, R23, RZ, 0x3c, !PT ;  /* 0x0000001702023212 */ /* 0x000fc600078e3cff */
[----:B------:R-:W4:Y:S01]  /*0680*/  @P5 LDG.E R23, desc[UR4][R10.64+0x68] ;  /* 0x000068040a175981 */ /* 0x000f22000c1e1900 */
[----:B------:R-:W-:-:S03]  /*0690*/  @P4 LOP3.LUT R4, R4, R25, RZ, 0x3c, !PT ;  /* 0x0000001904044212 */ /* 0x000fc600078e3cff */
[----:B------:R-:W4:Y:S01]  /*06a0*/  @P5 LDG.E R25, desc[UR4][R10.64+0x70] ;  /* 0x000070040a195981 */ /* 0x000f22000c1e1900 */
[----:B--2---:R-:W-:-:S03]  /*06b0*/  @P3 LOP3.LUT R5, R5, R18, RZ, 0x3c, !PT ;  /* 0x0000001205053212 */ /* 0x004fc600078e3cff */
[----:B------:R-:W2:Y:S01]  /*06c0*/  @P5 LDG.E R18, desc[UR4][R10.64+0x6c] ;  /* 0x00006c040a125981 */ /* 0x000ea2000c1e1900 */
[----:B---3--:R-:W-:-:S03]  /*06d0*/  @P4 LOP3.LUT R5, R5, R20, RZ, 0x3c, !PT ;  /* 0x0000001405054212 */ /* 0x008fc600078e3cff */
[----:B------:R-:W3:Y:S01]  /*06e0*/  @P5 LDG.E R20, desc[UR4][R10.64+0x74] ;  /* 0x000074040a145981 */ /* 0x000ee2000c1e1900 */
[----:B----4-:R-:W-:-:S03]  /*06f0*/  @P4 LOP3.LUT R3, R3, R22, RZ, 0x3c, !PT ;  /* 0x0000001603034212 */ /* 0x010fc600078e3cff */
[----:B------:R-:W4:Y:S01]  /*0700*/  @P0 LDG.E R22, desc[UR4][R10.64+0x8c] ;  /* 0x00008c040a160981 */ /* 0x000f22000c1e1900 */
[----:B------:R-:W-:-:S03]  /*0710*/  @P6 LOP3.LUT R15, R15, R26, RZ, 0x3c, !PT ;  /* 0x0000001a0f0f6212 */ /* 0x000fc600078e3cff */
        /* <DEDUP_REMOVED lines=13> */
[----:B------:R-:W-:Y:S02]  /*07f0*/  @P6 LOP3.LUT R4, R4, R27, RZ, 0x3c, !PT ;  /* 0x0000001b04046212 */ /* 0x000fe400078e3cff */
[----:B------:R-:W-:Y:S02]  /*0800*/  @P6 LOP3.LUT R2, R2, R21, RZ, 0x3c, !PT ;  /* 0x0000001502026212 */ /* 0x000fe400078e3cff */
[----:B------:R-:W-:Y:S02]  /*0810*/  @P0 LOP3.LUT R4, R4, R23, RZ, 0x3c, !PT ;  /* 0x0000001704040212 */ /* 0x000fe400078e3cff */
[----:B------:R-:W-:Y:S02]  /*0820*/  @P0 LOP3.LUT R2, R2, R25, RZ, 0x3c, !PT ;  /* 0x0000001902020212 */ /* 0x000fe400078e3cff */
[----:B--2---:R-:W-:Y:S02]  /*0830*/  @P6 LOP3.LUT R5, R5, R18, RZ, 0x3c, !PT ;  /* 0x0000001205056212 */ /* 0x004fe400078e3cff */
[----:B---3--:R-:W-:-:S02]  /*0840*/  @P6 LOP3.LUT R3, R3, R20, RZ, 0x3c, !PT ;  /* 0x0000001403036212 */ /* 0x008fc400078e3cff */
[----:B----4-:R-:W-:Y:S02]  /*0850*/  @P0 LOP3.LUT R5, R5, R22, RZ, 0x3c, !PT ;  /* 0x0000001605050212 */ /* 0x010fe400078e3cff */
[----:B------:R-:W-:Y:S02]  /*0860*/  @P0 LOP3.LUT R3, R3, R26, RZ, 0x3c, !PT ;  /* 0x0000001a03030212 */ /* 0x000fe400078e3cff */
[----:B------:R-:W-:-:S13]  /*0870*/  R2P PR, R24.B1, 0x7f ;  /* 0x0000007f18007804 */ /* 0x000fda0000001000 */
[----:B------:R-:W2:Y:S04]  /*0880*/  @P0 LDG.E R18, desc[UR4][R10.64+0xa0] ;  /* 0x0000a0040a120981 */ /* 0x000ea8000c1e1900 */
[----:B------:R-:W3:Y:S04]  /*0890*/  @P1 LDG.E R22, desc[UR4][R10.64+0xb4] ;  /* 0x0000b4040a161981 */ /* 0x000ee8000c1e1900 */
[----:B------:R-:W4:Y:S04]  /*08a0*/  @P2 LDG.E R26, desc[UR4][R10.64+0xc8] ;  /* 0x0000c8040a1a2981 */ /* 0x000f28000c1e1900 */
[----:B------:R-:W4:Y:S04]  /*08b0*/  @P3 LDG.E R28, desc[UR4][R10.64+0xdc] ;  /* 0x0000dc040a1c3981 */ /* 0x000f28000c1e1900 */
[----:B------:R-:W4:Y:S04]  /*08c0*/  @P0 LDG.E R23, desc[UR4][R10.64+0xa4] ;  /* 0x0000a4040a170981 */ /* 0x000f28000c1e1900 */
[----:B------:R-:W4:Y:S04]  /*08d0*/  @P0 LDG.E R20, desc[UR4][R10.64+0xa8] ;  /* 0x0000a8040a140981 */ /* 0x000f28000c1e1900 */
[----:B------:R-:W4:Y:S04]  /*08e0*/  @P4 LDG.E R25, desc[UR4][R10.64+0xf0] ;  /* 0x0000f0040a194981 */ /* 0x000f28000c1e1900 */
        /* <DEDUP_REMOVED lines=21> */
[----:B------:R-:W-:Y:S02]  /*0a40*/  LOP3.LUT P0, RZ, R24, 0x8000, RZ, 0xc0, !PT ;  /* 0x0000800018ff7812 */ /* 0x000fe4000780c0ff */
[----:B----4-:R-:W-:Y:S01]  /*0a50*/  @P5 LOP3.LUT R15, R15, R26, RZ, 0x3c, !PT ;  /* 0x0000001a0f0f5212 */ /* 0x010fe200078e3cff */
[----:B------:R-:W4:Y:S04]  /*0a60*/  @P3 LDG.E R24, desc[UR4][R10.64+0xe4] ;  /* 0x0000e4040a183981 */ /* 0x000f28000c1e1900 */
[----:B------:R-:W2:Y:S01]  /*0a70*/  @P6 LDG.E R26, desc[UR4][R10.64+0x118] ;  /* 0x000118040a1a6981 */ /* 0x000ea2000c1e1900 */
        /* <DEDUP_REMOVED lines=8> */
[----:B---3--:R-:W-:-:S03]  /*0b00*/  @P2 LOP3.LUT R3, R3, R22, RZ, 0x3c, !PT ;  /* 0x0000001603032212 */ /* 0x008fc600078e3cff */
[----:B------:R-:W3:Y:S01]  /*0b10*/  @P4 LDG.E R22, desc[UR4][R10.64+0x100] ;  /* 0x000100040a164981 */ /* 0x000ee2000c1e1900 */
[----:B--2---:R-:W-:-:S03]  /*0b20*/  @P6 LOP3.LUT R15, R15, R26, RZ, 0x3c, !PT ;  /* 0x0000001a0f0f6212 */ /* 0x004fc600078e3cff */
[----:B------:R-:W2:Y:S01]  /*0b30*/  @P0 LDG.E R26, desc[UR4][R10.64+0x12c] ;  /* 0x00012c040a1a0981 */ /* 0x000ea2000c1e1900 */
[----:B----4-:R-:W-:-:S03]  /*0b40*/  @P2 LOP3.LUT R2, R2, R23, RZ, 0x3c, !PT ;  /* 0x0000001702022212 */ /* 0x010fc600078e3cff */
[----:B------:R-:W4:Y:S01]  /*0b50*/  @P4 LDG.E R23, desc[UR4][R10.64+0xfc] ;  /* 0x0000fc040a174981 */ /* 0x000f22000c1e1900 */
[----:B------:R-:W-:-:S03]  /*0b60*/  @P2 LOP3.LUT R5, R5, R20, RZ, 0x3c, !PT ;  /* 0x0000001405052212 */ /* 0x000fc600078e3cff */
[----:B------:R-:W4:Y:S01]  /*0b70*/  @P4 LDG.E R20, desc[UR4][R10.64+0xf8] ;  /* 0x0000f8040a144981 */ /* 0x000f22000c1e1900 */
[----:B------:R-:W-:Y:S02]  /*0b80*/  @P3 LOP3.LUT R2, R2, R27, RZ, 0x3c, !PT ;  /* 0x0000001b02023212 */ /* 0x000fe400078e3cff */
[----:B------:R-:W-:Y:S01]  /*0b90*/  @P3 LOP3.LUT R4, R4, R25, RZ, 0x3c, !PT ;  /* 0x0000001904043212 */ /* 0x000fe200078e3cff */
[----:B------:R-:W4:Y:S01]  /*0ba0*/  @P5 LDG.E R27, desc[UR4][R10.64+0x110] ;  /* 0x000110040a1b5981 */ /* 0x000f22000c1e1900 */
[----:B------:R-:W-:-:S03]  /*0bb0*/  @P3 LOP3.LUT R5, R5, R24, RZ, 0x3c, !PT ;  /* 0x0000001805053212 */ /* 0x000fc600078e3cff */
[----:B------:R-:W4:Y:S04]  /*0bc0*/  @P5 LDG.E R25, desc[UR4][R10.64+0x108] ;  /* 0x000108040a195981 */ /* 0x000f28000c1e1900 */
        /* <DEDUP_REMOVED lines=19> */
[----:B------:R-:W-:-:S05]  /*0d00*/  VIADD R19, R19, 0x10 ;  /* 0x0000001013137836 */ /* 0x000fca0000000000 */
[----:B------:R-:W-:Y:S02]  /*0d10*/  ISETP.NE.AND P1, PT, R19, 0x20, PT ;  /* 0x000000201300780c */ /* 0x000fe40003f25270 */
[----:B------:R-:W-:Y:S02]  /*0d20*/  @P5 LOP3.LUT R3, R3, R18, RZ, 0x3c, !PT ;  /* 0x0000001203035212 */ /* 0x000fe400078e3cff */
[----:B------:R-:W-:Y:S02]  /*0d30*/  @P6 LOP3.LUT R4, R4, R21, RZ, 0x3c, !PT ;  /* 0x0000001504046212 */ /* 0x000fe400078e3cff */
[----:B---3--:R-:W-:-:S04]  /*0d40*/  @P6 LOP3.LUT R3, R3, R22, RZ, 0x3c, !PT ;  /* 0x0000001603036212 */ /* 0x008fc800078e3cff */
[----:B--2---:R-:W-:Y:S02]  /*0d50*/  @P0 LOP3.LUT R3, R3, R26, RZ, 0x3c, !PT ;  /* 0x0000001a03030212 */ /* 0x004fe400078e3cff */
[----:B----4-:R-:W-:Y:S02]  /*0d60*/  @P6 LOP3.LUT R2, R2, R23, RZ, 0x3c, !PT ;  /* 0x0000001702026212 */ /* 0x010fe400078e3cff */
[----:B------:R-:W-:Y:S02]  /*0d70*/  @P6 LOP3.LUT R5, R5, R20, RZ, 0x3c, !PT ;  /* 0x0000001405056212 */ /* 0x000fe400078e3cff */
[----:B------:R-:W-:Y:S02]  /*0d80*/  @P0 LOP3.LUT R2, R2, R27, RZ, 0x3c, !PT ;  /* 0x0000001b02020212 */ /* 0x000fe400078e3cff */
[----:B------:R-:W-:Y:S02]  /*0d90*/  @P0 LOP3.LUT R4, R4, R25, RZ, 0x3c, !PT ;  /* 0x0000001904040212 */ /* 0x000fe400078e3cff */
[----:B------:R-:W-:Y:S01]  /*0da0*/  @P0 LOP3.LUT R5, R5, R24, RZ, 0x3c, !PT ;  /* 0x0000001805050212 */ /* 0x000fe200078e3cff */
[----:B------:R-:W-:Y:S06]  /*0db0*/  @P1 BRA `(.L_x_10) ;  /* 0xfffffff400481947 */ /* 0x000fec000383ffff */
[----:B------:R-:W-:-:S05]  /*0dc0*/  VIADD R17, R17, 0x1 ;  /* 0x0000000111117836 */ /* 0x000fca0000000000 */
[----:B------:R-:W-:-:S13]  /*0dd0*/  ISETP.NE.AND P0, PT, R17, 0x5, PT ;  /* 0x000000051100780c */ /* 0x000fda0003f05270 */
[----:B------:R-:W-:Y:S05]  /*0de0*/  @P0 BRA `(.L_x_11) ;  /* 0xfffffff400300947 */ /* 0x000fea000383ffff */
[----:B------:R1:W-:Y:S01]  /*0df0*/  STG.E.64 desc[UR4][R6.64+0x8], R4 ;  /* 0x0000080406007986 */ /* 0x0003e2000c101b04 */
[----:B------:R-:W-:Y:S01]  /*0e00*/  VIADD R14, R14, 0x1 ;  /* 0x000000010e0e7836 */ /* 0x000fe20000000000 */
[----:B------:R-:W-:Y:S02]  /*0e10*/  LOP3.LUT R11, R13, 0x3, RZ, 0xc0, !PT ;  /* 0x000000030d0b7812 */ /* 0x000fe400078ec0ff */
[----:B------:R1:W-:Y:S02]  /*0e20*/  STG.E.64 desc[UR4][R6.64+0x10], R2 ;  /* 0x0000100206007986 */ /* 0x0003e4000c101b04 */
[----:B------:R-:W-:Y:S02]  /*0e30*/  ISETP.GE.U32.AND P0, PT, R14, R11, PT ;  /* 0x0000000b0e00720c */ /* 0x000fe40003f06070 */
[----:B------:R1:W-:Y:S11]  /*0e40*/  STG.E desc[UR4][R6.64+0x4], R15 ;  /* 0x0000040f06007986 */ /* 0x0003f6000c101904 */
[----:B------:R-:W-:Y:S05]  /*0e50*/  @!P0 BRA `(.L_x_12) ;  /* 0xfffffff400048947 */ /* 0x000fea000383ffff */
.L_x_9:
[----:B------:R-:W-:Y:S05]  /*0e60*/  BSYNC.RECONVERGENT B1 ;  /* 0x0000000000017941 */ /* 0x000fea0003800200 */
.L_x_8:
[C---:B------:R-:W-:Y:S01]  /*0e70*/  ISETP.GT.U32.AND P0, PT, R13.reuse, 0x3, PT ;  /* 0x000000030d00780c */ /* 0x040fe20003f04070 */
[----:B------:R-:W-:Y:S01]  /*0e80*/  VIADD R12, R12, 0x1 ;  /* 0x000000010c0c7836 */ /* 0x000fe20000000000 */
[--C-:B------:R-:W-:Y:S02]  /*0e90*/  SHF.R.U64 R13, R13, 0x2, R0.reuse ;  /* 0x000000020d0d7819 */ /* 0x100fe40000001200 */
[----:B------:R-:W-:Y:S02]  /*0ea0*/  ISETP.GT.U32.AND.EX P0, PT, R0, RZ, PT, P0 ;  /* 0x000000ff0000720c */ /* 0x000fe40003f04100 */
[----:B------:R-:W-:-:S11]  /*0eb0*/  SHF.R.U32.HI R0, RZ, 0x2, R0 ;  /* 0x00000002ff007819 */ /* 0x000fd60000011600 */
[----:B------:R-:W-:Y:S05]  /*0ec0*/  @P0 BRA `(.L_x_13) ;  /* 0xfffffff000c80947 */ /* 0x000fea000383ffff */
.L_x_7:
[----:B------:R-:W-:Y:S05]  /*0ed0*/  BSYNC.RECONVERGENT B0 ;  /* 0x0000000000007941 */ /* 0x000fea0003800200 */
.L_x_6:
[----:B------:R-:W-:Y:S04]  /*0ee0*/  STG.E.64 desc[UR4][R6.64+0x18], RZ ;  /* 0x000018ff06007986 */ /* 0x000fe8000c101b04 */
[----:B------:R-:W-:Y:S04]  /*0ef0*/  STG.E desc[UR4][R6.64+0x20], RZ ;  /* 0x000020ff06007986 */ /* 0x000fe8000c101904 */
[----:B------:R-:W-:Y:S01]  /*0f00*/  STG.E.64 desc[UR4][R6.64+0x28], RZ ;  /* 0x000028ff06007986 */ /* 0x000fe2000c101b04 */
[----:B------:R-:W-:Y:S05]  /*0f10*/  EXIT ;  /* 0x000000000000794d */ /* 0x000fea0003800000 */
.L_x_14:
        /* <DEDUP_REMOVED lines=14> */
.L_x_21:


//--------------------- .nv.global.init           --------------------------
	.section	.nv.global.init,"aw",@progbits
	.align	4
.nv.global.init:
	.type		mrg32k3aM1SubSeq,@object
	.size		mrg32k3aM1SubSeq,(mrg32k3aM2SubSeq - mrg32k3aM1SubSeq)
mrg32k3aM1SubSeq:
        /*0000*/ 	.byte	0x0b, 0xcc, 0xee, 0x04, 0x73, 0x29, 0x8b, 0x6f, 0xf6, 0x53, 0x03, 0xf6, 0x23, 0xf6, 0xea, 0xda
        /* <DEDUP_REMOVED lines=125> */
	.type		mrg32k3aM2SubSeq,@object
	.size		mrg32k3aM2SubSeq,(mrg32k3aM1 - mrg32k3aM2SubSeq)
mrg32k3aM2SubSeq:
        /* <DEDUP_REMOVED lines=126> */
	.type		mrg32k3aM1,@object
	.size		mrg32k3aM1,(mrg32k3aM1Seq - mrg32k3aM1)
mrg32k3aM1:
        /* <DEDUP_REMOVED lines=144> */
	.type		mrg32k3aM1Seq,@object
	.size		mrg32k3aM1Seq,(mrg32k3aM2 - mrg32k3aM1Seq)
mrg32k3aM1Seq:
        /* <DEDUP_REMOVED lines=144> */
	.type		mrg32k3aM2,@object
	.size		mrg32k3aM2,(mrg32k3aM2Seq - mrg32k3aM2)
mrg32k3aM2:
        /* <DEDUP_REMOVED lines=144> */
	.type		mrg32k3aM2Seq,@object
	.size		mrg32k3aM2Seq,(precalc_xorwow_matrix - mrg32k3aM2Seq)
mrg32k3aM2Seq:
        /* <DEDUP_REMOVED lines=144> */
	.type		precalc_xorwow_matrix,@object
	.size		precalc_xorwow_matrix,(precalc_xorwow_offset_matrix - precalc_xorwow_matrix)
precalc_xorwow_matrix:
        /* <DEDUP_REMOVED lines=6400> */
	.type		precalc_xorwow_offset_matrix,@object
	.size		precalc_xorwow_offset_matrix,(.L_1 - precalc_xorwow_offset_matrix)
precalc_xorwow_offset_matrix:
        /* <DEDUP_REMOVED lines=6400> */
.L_1:


//--------------------- .nv.shared.reserved.0     --------------------------
	.section	.nv.shared.reserved.0,"aw",@nobits
	.weak		__nv_reservedSMEM_offset_0_alias
	.size		__nv_reservedSMEM_offset_0_alias, 0, 64
	.other		__nv_reservedSMEM_offset_0_alias,@"STO_CUDA_RESERVED_SHARED STV_DEFAULT"
__nv_reservedSMEM_offset_0_alias:
	.zero		0
	.zero		64


//--------------------- .nv.global                --------------------------
	.section	.nv.global,"aw",@nobits
.nv.global:
	.type		_ZN34_INTERNAL_4f7eaccc_4_k_cu_759b2aeb6thrust24THRUST_300001_SM_1000_NS12placeholders2_8E,@object
	.size		_ZN34_INTERNAL_4f7eaccc_4_k_cu_759b2aeb6thrust24THRUST_300001_SM_1000_NS12placeholders2_8E,(_ZN34_INTERNAL_4f7eaccc_4_k_cu_759b2aeb4cuda3std3__436_GLOBAL__N__4f7eaccc_4_k_cu_759b2aeb6ignoreE - _ZN34_INTERNAL_4f7eaccc_4_k_cu_759b2aeb6thrust24THRUST_300001_SM_1000_NS12placeholders2_8E)
_ZN34_INTERNAL_4f7eaccc_4_k_cu_759b2aeb6thrust24THRUST_300001_SM_1000_NS12placeholders2_8E:
	.zero		1
	.type		_ZN34_INTERNAL_4f7eaccc_4_k_cu_759b2aeb4cuda3std3__436_GLOBAL__N__4f7eaccc_4_k_cu_759b2aeb6ignoreE,@object
	.size		_ZN34_INTERNAL_4f7eaccc_4_k_cu_759b2aeb4cuda3std3__436_GLOBAL__N__4f7eaccc_4_k_cu_759b2aeb6ignoreE,(_ZN34_INTERNAL_4f7eaccc_4_k_cu_759b2aeb4cuda3std6ranges3__45__cpo4dataE - _ZN34_INTERNAL_4f7eaccc_4_k_cu_759b2aeb4cuda3std3__436_GLOBAL__N__4f7eaccc_4_k_cu_759b2aeb6ignoreE)
_ZN34_INTERNAL_4f7eaccc_4_k_cu_759b2aeb4cuda3std3__436_GLOBAL__N__4f7eaccc_4_k_cu_759b2aeb6ignoreE:
	.zero		1
	.type		_ZN34_INTERNAL_4f7eaccc_4_k_cu_759b2aeb4cuda3std6ranges3__45__cpo4dataE,@object
	.size		_ZN34_INTERNAL_4f7eaccc_4_k_cu_759b2aeb4cuda3std6ranges3__45__cpo4dataE,(_ZN34_INTERNAL_4f7eaccc_4_k_cu_759b2aeb6thrust24THRUST_300001_SM_1000_NS6system3cpp3parE - _ZN34_INTERNAL_4f7eaccc_4_k_cu_759b2aeb4cuda3std6ranges3__45__cpo4dataE)
_ZN34_INTERNAL_4f7eaccc_4_k_cu_759b2aeb4cuda3std6ranges3__45__cpo4dataE:
	.zero		1
	.type		_ZN34_INTERNAL_4f7eaccc_4_k_cu_759b2aeb6thrust24THRUST_300001_SM_1000_NS6system3cpp3parE,@object
	.size		_ZN34_INTERNAL_4f7eaccc_4_k_cu_759b2aeb6thrust24THRUST_300001_SM_1000_NS6system3cpp3parE,(_ZN34_INTERNAL_4f7eaccc_4_k_cu_759b2aeb4cuda3std3__45__cpo5beginE - _ZN34_INTERNAL_4f7eaccc_4_k_cu_759b2aeb6thrust24THRUST_300001_SM_1000_NS6system3cpp3parE)
_ZN34_INTERNAL_4f7eaccc_4_k_cu_759b2aeb6thrust24THRUST_300001_SM_1000_NS6system3cpp3parE:
	.zero		1
	.type		_ZN34_INTERNAL_4f7eaccc_4_k_cu_759b2aeb4cuda3std3__45__cpo5beginE,@object
	.size		_ZN34_INTERNAL_4f7eaccc_4_k_cu_759b2aeb4cuda3std3__45__cpo5beginE,(_ZN34_INTERNAL_4f7eaccc_4_k_cu_759b2aeb4cuda3std6ranges3__45__cpo5beginE - _ZN34_INTERNAL_4f7eaccc_4_k_cu_759b2aeb4cuda3std3__45__cpo5beginE)
_ZN34_INTERNAL_4f7eaccc_4_k_cu_759b2aeb4cuda3std3__45__cpo5beginE:
	.zero		1
	.type		_ZN34_INTERNAL_4f7eaccc_4_k_cu_759b2aeb4cuda3std6ranges3__45__cpo5beginE,@object
	.size		_ZN34_INTERNAL_4f7eaccc_4_k_cu_759b2aeb4cuda3std6ranges3__45__cpo5beginE,(_ZN34_INTERNAL_4f7eaccc_4_k_cu_759b2aeb6thrust24THRUST_300001_SM_1000_NS6deviceE - _ZN34_INTERNAL_4f7eaccc_4_k_cu_759b2aeb4cuda3std6ranges3__45__cpo5beginE)
_ZN34_INTERNAL_4f7eaccc_4_k_cu_759b2aeb4cuda3std6ranges3__45__cpo5beginE:
	.zero		1
	.type		_ZN34_INTERNAL_4f7eaccc_4_k_cu_759b2aeb6thrust24THRUST_300001_SM_1000_NS6deviceE,@object
	.size		_ZN34_INTERNAL_4f7eaccc_4_k_cu_759b2aeb6thrust24THRUST_300001_SM_1000_NS6deviceE,(_ZN34_INTERNAL_4f7eaccc_4_k_cu_759b2aeb4cuda3std3__47nulloptE - _ZN34_INTERNAL_4f7eaccc_4_k_cu_759b2aeb6thrust24THRUST_300001_SM_1000_NS6deviceE)
_ZN34_INTERNAL_4f7eaccc_4_k_cu_759b2aeb6thrust24THRUST_300001_SM_1000_NS6deviceE:
	.zero		1
	.type		_ZN34_INTERNAL_4f7eaccc_4_k_cu_759b2aeb4cuda3std3__47nulloptE,@object
	.size		_ZN34_INTERNAL_4f7eaccc_4_k_cu_759b2aeb4cuda3std3__47nulloptE,(_ZN34_INTERNAL_4f7eaccc_4_k_cu_759b2aeb4cuda3std6ranges3__45__cpo8distanceE - _ZN34_INTERNAL_4f7eaccc_4_k_cu_759b2aeb4cuda3std3__47nulloptE)
_ZN34_INTERNAL_4f7eaccc_4_k_cu_759b2aeb4cuda3std3__47nulloptE:
	.zero		1
	.type		_ZN34_INTERNAL_4f7eaccc_4_k_cu_759b2aeb4cuda3std6ranges3__45__cpo8distanceE,@object
	.size		_ZN34_INTERNAL_4f7eaccc_4_k_cu_759b2aeb4cuda3std6ranges3__45__cpo8distanceE,(_ZN34_INTERNAL_4f7eaccc_4_k_cu_759b2aeb6thrust24THRUST_300001_SM_1000_NS12placeholders2_4E - _ZN34_INTERNAL_4f7eaccc_4_k_cu_759b2aeb4cuda3std6ranges3__45__cpo8distanceE)
_ZN34_INTERNAL_4f7eaccc_4_k_cu_759b2aeb4cuda3std6ranges3__45__cpo8distanceE:
	.zero		1
	.type		_ZN34_INTERNAL_4f7eaccc_4_k_cu_759b2aeb6thrust24THRUST_300001_SM_1000_NS12placeholders2_4E,@object
	.size		_ZN34_INTERNAL_4f7eaccc_4_k_cu_759b2aeb6thrust24THRUST_300001_SM_1000_NS12placeholders2_4E,(_ZN34_INTERNAL_4f7eaccc_4_k_cu_759b2aeb4cuda3std3__45__cpo6rbeginE - _ZN34_INTERNAL_4f7eaccc_4_k_cu_759b2aeb6thrust24THRUST_300001_SM_1000_NS12placeholders2_4E)
_ZN34_INTERNAL_4f7eaccc_4_k_cu_759b2aeb6thrust24THRUST_300001_SM_1000_NS12placeholders2_4E:
	.zero		1
	.type		_ZN34_INTERNAL_4f7eaccc_4_k_cu_759b2aeb4cuda3std3__45__cpo6rbeginE,@object
	.size		_ZN34_INTERNAL_4f7eaccc_4_k_cu_759b2aeb4cuda3std3__45__cpo6rbeginE,(_ZN34_INTERNAL_4f7eaccc_4_k_cu_759b2aeb4cuda3std6ranges3__45__cpo7advanceE - _ZN34_INTERNAL_4f7eaccc_4_k_cu_759b2aeb4cuda3std3__45__cpo6rbeginE)
_ZN34_INTERNAL_4f7eaccc_4_k_cu_759b2aeb4cuda3std3__45__cpo6rbeginE:
	.zero		1
	.type		_ZN34_INTERNAL_4f7eaccc_4_k_cu_759b2aeb4cuda3std6ranges3__45__cpo7advanceE,@object
	.size		_ZN34_INTERNAL_4f7eaccc_4_k_cu_759b2aeb4cuda3std6ranges3__45__cpo7advanceE,(_ZN34_INTERNAL_4f7eaccc_4_k_cu_759b2aeb6thrust24THRUST_300001_SM_1000_NS12placeholders3_10E - _ZN34_INTERNAL_4f7eaccc_4_k_cu_759b2aeb4cuda3std6ranges3__45__cpo7advanceE)
_ZN34_INTERNAL_4f7eaccc_4_k_cu_759b2aeb4cuda3std6ranges3__45__cpo7advanceE:
	.zero		1
	.type		_ZN34_INTERNAL_4f7eaccc_4_k_cu_759b2aeb6thrust24THRUST_300001_SM_1000_NS12placeholders3_10E,@object
	.size		_ZN34_INTERNAL_4f7eaccc_4_k_cu_759b2aeb6thrust24THRUST_300001_SM_1000_NS12placeholders3_10E,(_ZN34_INTERNAL_4f7eaccc_4_k_cu_759b2aeb4cuda3std3__48in_placeE - _ZN34_INTERNAL_4f7eaccc_4_k_cu_759b2aeb6thrust24THRUST_300001_SM_1000_NS12placeholders3_10E)
_ZN34_INTERNAL_4f7eaccc_4_k_cu_759b2aeb6thrust24THRUST_300001_SM_1000_NS12placeholders3_10E:
	.zero		1
	.type		_ZN34_INTERNAL_4f7eaccc_4_k_cu_759b2aeb4cuda3std3__48in_placeE,@object
	.size		_ZN34_INTERNAL_4f7eaccc_4_k_cu_759b2aeb4cuda3std3__48in_placeE,(_ZN34_INTERNAL_4f7eaccc_4_k_cu_759b2aeb4cuda3std6ranges3__45__cpo4sizeE - _ZN34_INTERNAL_4f7eaccc_4_k_cu_759b2aeb4cuda3std3__48in_placeE)
_ZN34_INTERNAL_4f7eaccc_4_k_cu_759b2aeb4cuda3std3__48in_placeE:
	.zero		1
	.type		_ZN34_INTERNAL_4f7eaccc_4_k_cu_759b2aeb4cuda3std6ranges3__45__cpo4sizeE,@object
	.size		_ZN34_INTERNAL_4f7eaccc_4_k_cu_759b2aeb4cuda3std6ranges3__45__cpo4sizeE,(_ZN34_INTERNAL_4f7eaccc_4_k_cu_759b2aeb6thrust24THRUST_300001_SM_1000_NS12placeholders2_2E - _ZN34_INTERNAL_4f7eaccc_4_k_cu_759b2aeb4cuda3std6ranges3__45__cpo4sizeE)
_ZN34_INTERNAL_4f7eaccc_4_k_cu_759b2aeb4cuda3std6ranges3__45__cpo4sizeE:
	.zero		1
	.type		_ZN34_INTERNAL_4f7eaccc_4_k_cu_759b2aeb6thrust24THRUST_300001_SM_1000_NS12placeholders2_2E,@object
	.size		_ZN34_INTERNAL_4f7eaccc_4_k_cu_759b2aeb6thrust24THRUST_300001_SM_1000_NS12placeholders2_2E,(_ZN34_INTERNAL_4f7eaccc_4_k_cu_759b2aeb4cuda3std3__45__cpo6cbeginE - _ZN34_INTERNAL_4f7eaccc_4_k_cu_759b2aeb6thrust24THRUST_300001_SM_1000_NS12placeholders2_2E)
_ZN34_INTERNAL_4f7eaccc_4_k_cu_759b2aeb6thrust24THRUST_300001_SM_1000_NS12placeholders2_2E:
	.zero		1
	.type		_ZN34_INTERNAL_4f7eaccc_4_k_cu_759b2aeb4cuda3std3__45__cpo6cbeginE,@object
	.size		_ZN34_INTERNAL_4f7eaccc_4_k_cu_759b2aeb4cuda3std3__45__cpo6cbeginE,(_ZN34_INTERNAL_4f7eaccc_4_k_cu_759b2aeb4cuda3std6ranges3__45__cpo6cbeginE - _ZN34_INTERNAL_4f7eaccc_4_k_cu_759b2aeb4cuda3std3__45__cpo6cbeginE)
_ZN34_INTERNAL_4f7eaccc_4_k_cu_759b2aeb4cuda3std3__45__cpo6cbeginE:
	.zero		1
	.type		_ZN34_INTERNAL_4f7eaccc_4_k_cu_759b2aeb4cuda3std6ranges3__45__cpo6cbeginE,@object
	.size		_ZN34_INTERNAL_4f7eaccc_4_k_cu_759b2aeb4cuda3std6ranges3__45__cpo6cbeginE,(_ZN34_INTERNAL_4f7eaccc_4_k_cu_759b2aeb6thrust24THRUST_300001_SM_1000_NS12placeholders2_6E - _ZN34_INTERNAL_4f7eaccc_4_k_cu_759b2aeb4cuda3std6ranges3__45__cpo6cbeginE)
_ZN34_INTERNAL_4f7eaccc_4_k_cu_759b2aeb4cuda3std6ranges3__45__cpo6cbeginE:
	.zero		1
	.type		_ZN34_INTERNAL_4f7eaccc_4_k_cu_759b2aeb6thrust24THRUST_300001_SM_1000_NS12placeholders2_6E,@object
	.size		_ZN34_INTERNAL_4f7eaccc_4_k_cu_759b2aeb6thrust24THRUST_300001_SM_1000_NS12placeholders2_6E,(_ZN34_INTERNAL_4f7eaccc_4_k_cu_759b2aeb4cuda3std3__45__cpo7crbeginE - _ZN34_INTERNAL_4f7eaccc_4_k_cu_759b2aeb6thrust24THRUST_300001_SM_1000_NS12placeholders2_6E)
_ZN34_INTERNAL_4f7eaccc_4_k_cu_759b2aeb6thrust24THRUST_300001_SM_1000_NS12placeholders2_6E:
	.zero		1
	.type		_ZN34_INTERNAL_4f7eaccc_4_k_cu_759b2aeb4cuda3std3__45__cpo7crbeginE,@object
	.size		_ZN34_INTERNAL_4f7eaccc_4_k_cu_759b2aeb4cuda3std3__45__cpo7crbeginE,(_ZN34_INTERNAL_4f7eaccc_4_k_cu_759b2aeb4cuda3std6ranges3__45__cpo4nextE - _ZN34_INTERNAL_4f7eaccc_4_k_cu_759b2aeb4cuda3std3__45__cpo7crbeginE)
_ZN34_INTERNAL_4f7eaccc_4_k_cu_759b2aeb4cuda3std3__45__cpo7crbeginE:
	.zero		1
	.type		_ZN34_INTERNAL_4f7eaccc_4_k_cu_759b2aeb4cuda3std6ranges3__45__cpo4nextE,@object
	.size		_ZN34_INTERNAL_4f7eaccc_4_k_cu_759b2aeb4cuda3std6ranges3__45__cpo4nextE,(_ZN34_INTERNAL_4f7eaccc_4_k_cu_759b2aeb4cuda3std6ranges3__45__cpo4swapE - _ZN34_INTERNAL_4f7eaccc_4_k_cu_759b2aeb4cuda3std6ranges3__45__cpo4nextE)
_ZN34_INTERNAL_4f7eaccc_4_k_cu_759b2aeb4cuda3std6ranges3__45__cpo4nextE:
	.zero		1
	.type		_ZN34_INTERNAL_4f7eaccc_4_k_cu_759b2aeb4cuda3std6ranges3__45__cpo4swapE,@object
	.size		_ZN34_INTERNAL_4f7eaccc_4_k_cu_759b2aeb4cuda3std6ranges3__45__cpo4swapE,(_ZN34_INTERNAL_4f7eaccc_4_k_cu_759b2aeb6thrust24THRUST_300001_SM_1000_NS8cuda_cub10par_nosyncE - _ZN34_INTERNAL_4f7eaccc_4_k_cu_759b2aeb4cuda3std6ranges3__45__cpo4swapE)
_ZN34_INTERNAL_4f7eaccc_4_k_cu_759b2aeb4cuda3std6ranges3__45__cpo4swapE:
	.zero		1
	.type		_ZN34_INTERNAL_4f7eaccc_4_k_cu_759b2aeb6thrust24THRUST_300001_SM_1000_NS8cuda_cub10par_nosyncE,@object
	.size		_ZN34_INTERNAL_4f7eaccc_4_k_cu_759b2aeb6thrust24THRUST_300001_SM_1000_NS8cuda_cub10par_nosyncE,(_ZN34_INTERNAL_4f7eaccc_4_k_cu_759b2aeb6thrust24THRUST_300001_SM_1000_NS3seqE - _ZN34_INTERNAL_4f7eaccc_4_k_cu_759b2aeb6thrust24THRUST_300001_SM_1000_NS8cuda_cub10par_nosyncE)
_ZN34_INTERNAL_4f7eaccc_4_k_cu_759b2aeb6thrust24THRUST_300001_SM_1000_NS8cuda_cub10par_nosyncE:
	.zero		1
	.type		_ZN34_INTERNAL_4f7eaccc_4_k_cu_759b2aeb6thrust24THRUST_300001_SM_1000_NS3seqE,@object
	.size		_ZN34_INTERNAL_4f7eaccc_4_k_cu_759b2aeb6thrust24THRUST_300001_SM_1000_NS3seqE,(_ZN34_INTERNAL_4f7eaccc_4_k_cu_759b2aeb4cuda3std3__420unreachable_sentinelE - _ZN34_INTERNAL_4f7eaccc_4_k_cu_759b2aeb6thrust24THRUST_300001_SM_1000_NS3seqE)
_ZN34_INTERNAL_4f7eaccc_4_k_cu_759b2aeb6thrust24THRUST_300001_SM_1000_NS3seqE:
	.zero		1
	.type		_ZN34_INTERNAL_4f7eaccc_4_k_cu_759b2aeb4cuda3std3__420unreachable_sentinelE,@object
	.size		_ZN34_INTERNAL_4f7eaccc_4_k_cu_759b2aeb4cuda3std3__420unreachable_sentinelE,(_ZN34_INTERNAL_4f7eaccc_4_k_cu_759b2aeb4cuda3std6ranges3__45__cpo5ssizeE - _ZN34_INTERNAL_4f7eaccc_4_k_cu_759b2aeb4cuda3std3__420unreachable_sentinelE)
_ZN34_INTERNAL_4f7eaccc_4_k_cu_759b2aeb4cuda3std3__420unreachable_sentinelE:
	.zero		1
	.type		_ZN34_INTERNAL_4f7eaccc_4_k_cu_759b2aeb4cuda3std6ranges3__45__cpo5ssizeE,@object
	.size		_ZN34_INTERNAL_4f7eaccc_4_k_cu_759b2aeb4cuda3std6ranges3__45__cpo5ssizeE,(_ZN34_INTERNAL_4f7eaccc_4_k_cu_759b2aeb6thrust24THRUST_300001_SM_1000_NS12placeholders2_3E - _ZN34_INTERNAL_4f7eaccc_4_k_cu_759b2aeb4cuda3std6ranges3__45__cpo5ssizeE)
_ZN34_INTERNAL_4f7eaccc_4_k_cu_759b2aeb4cuda3std6ranges3__45__cpo5ssizeE:
	.zero		1
	.type		_ZN34_INTERNAL_4f7eaccc_4_k_cu_759b2aeb6thrust24THRUST_300001_SM_1000_NS12placeholders2_3E,@object
	.size		_ZN34_INTERNAL_4f7eaccc_4_k_cu_759b2aeb6thrust24THRUST_300001_SM_1000_NS12placeholders2_3E,(_ZN34_INTERNAL_4f7eaccc_4_k_cu_759b2aeb4cuda3std3__45__cpo4cendE - _ZN34_INTERNAL_4f7eaccc_4_k_cu_759b2aeb6thrust24THRUST_300001_SM_1000_NS12placeholders2_3E)
_ZN34_INTERNAL_4f7eaccc_4_k_cu_759b2aeb6thrust24THRUST_300001_SM_1000_NS12placeholders2_3E:
	.zero		1
	.type		_ZN34_INTERNAL_4f7eaccc_4_k_cu_759b2aeb4cuda3std3__45__cpo4cendE,@object
	.size		_ZN34_INTERNAL_4f7eaccc_4_k_cu_759b2aeb4cuda3std3__45__cpo4cendE,(_ZN34_INTERNAL_4f7eaccc_4_k_cu_759b2aeb4cuda3std6ranges3__45__cpo4cendE - _ZN34_INTERNAL_4f7eaccc_4_k_cu_759b2aeb4cuda3std3__45__cpo4cendE)
_ZN34_INTERNAL_4f7eaccc_4_k_cu_759b2aeb4cuda3std3__45__cpo4cendE:
	.zero		1
	.type		_ZN34_INTERNAL_4f7eaccc_4_k_cu_759b2aeb4cuda3std6ranges3__45__cpo4cendE,@object
	.size		_ZN34_INTERNAL_4f7eaccc_4_k_cu_759b2aeb4cuda3std6ranges3__45__cpo4cendE,(_ZN34_INTERNAL_4f7eaccc_4_k_cu_759b2aeb6thrust24THRUST_300001_SM_1000_NS12placeholders2_7E - _ZN34_INTERNAL_4f7eaccc_4_k_cu_759b2aeb4cuda3std6ranges3__45__cpo4cendE)
_ZN34_INTERNAL_4f7eaccc_4_k_cu_759b2aeb4cuda3std6ranges3__45__cpo4cendE:
	.zero		1
	.type		_ZN34_INTERNAL_4f7eaccc_4_k_cu_759b2aeb6thrust24THRUST_300001_SM_1000_NS12placeholders2_7E,@object
	.size		_ZN34_INTERNAL_4f7eaccc_4_k_cu_759b2aeb6thrust24THRUST_300001_SM_1000_NS12placeholders2_7E,(_ZN34_INTERNAL_4f7eaccc_4_k_cu_759b2aeb4cuda3std3__45__cpo5crendE - _ZN34_INTERNAL_4f7eaccc_4_k_cu_759b2aeb6thrust24THRUST_300001_SM_1000_NS12placeholders2_7E)
_ZN34_INTERNAL_4f7eaccc_4_k_cu_759b2aeb6thrust24THRUST_300001_SM_1000_NS12placeholders2_7E:
	.zero		1
	.type		_ZN34_INTERNAL_4f7eaccc_4_k_cu_759b2aeb4cuda3std3__45__cpo5crendE,@object
	.size		_ZN34_INTERNAL_4f7eaccc_4_k_cu_759b2aeb4cuda3std3__45__cpo5crendE,(_ZN34_INTERNAL_4f7eaccc_4_k_cu_759b2aeb4cuda3std6ranges3__45__cpo4prevE - _ZN34_INTERNAL_4f7eaccc_4_k_cu_759b2aeb4cuda3std3__45__cpo5crendE)
_ZN34_INTERNAL_4f7eaccc_4_k_cu_759b2aeb4cuda3std3__45__cpo5crendE:
	.zero		1
	.type		_ZN34_INTERNAL_4f7eaccc_4_k_cu_759b2aeb4cuda3std6ranges3__45__cpo4prevE,@object
	.size		_ZN34_INTERNAL_4f7eaccc_4_k_cu_759b2aeb4cuda3std6ranges3__45__cpo4prevE,(_ZN34_INTERNAL_4f7eaccc_4_k_cu_759b2aeb4cuda3std6ranges3__45__cpo9iter_moveE - _ZN34_INTERNAL_4f7eaccc_4_k_cu_759b2aeb4cuda3std6ranges3__45__cpo4prevE)
_ZN34_INTERNAL_4f7eaccc_4_k_cu_759b2aeb4cuda3std6ranges3__45__cpo4prevE:
	.zero		1
	.type		_ZN34_INTERNAL_4f7eaccc_4_k_cu_759b2aeb4cuda3std6ranges3__45__cpo9iter_moveE,@object
	.size		_ZN34_INTERNAL_4f7eaccc_4_k_cu_759b2aeb4cuda3std6ranges3__45__cpo9iter_moveE,(_ZN34_INTERNAL_4f7eaccc_4_k_cu_759b2aeb6thrust24THRUST_300001_SM_1000_NS6system6detail10sequential3seqE - _ZN34_INTERNAL_4f7eaccc_4_k_cu_759b2aeb4cuda3std6ranges3__45__cpo9iter_moveE)
_ZN34_INTERNAL_4f7eaccc_4_k_cu_759b2aeb4cuda3std6ranges3__45__cpo9iter_moveE:
	.zero		1
	.type		_ZN34_INTERNAL_4f7eaccc_4_k_cu_759b2aeb6thrust24THRUST_300001_SM_1000_NS6system6detail10sequential3seqE,@object
	.size		_ZN34_INTERNAL_4f7eaccc_4_k_cu_759b2aeb6thrust24THRUST_300001_SM_1000_NS6system6detail10sequential3seqE,(_ZN34_INTERNAL_4f7eaccc_4_k_cu_759b2aeb6thrust24THRUST_300001_SM_1000_NS12placeholders2_9E - _ZN34_INTERNAL_4f7eaccc_4_k_cu_759b2aeb6thrust24THRUST_300001_SM_1000_NS6system6detail10sequential3seqE)
_ZN34_INTERNAL_4f7eaccc_4_k_cu_759b2aeb6thrust24THRUST_300001_SM_1000_NS6system6detail10sequential3seqE:
	.zero		1
	.type		_ZN34_INTERNAL_4f7eaccc_4_k_cu_759b2aeb6thrust24THRUST_300001_SM_1000_NS12placeholders2_9E,@object
	.size		_ZN34_INTERNAL_4f7eaccc_4_k_cu_759b2aeb6thrust24THRUST_300001_SM_1000_NS12placeholders2_9E,(_ZN34_INTERNAL_4f7eaccc_4_k_cu_759b2aeb4cuda3std3__419piecewise_constructE - _ZN34_INTERNAL_4f7eaccc_4_k_cu_759b2aeb6thrust24THRUST_300001_SM_1000_NS12placeholders2_9E)
_ZN34_INTERNAL_4f7eaccc_4_k_cu_759b2aeb6thrust24THRUST_300001_SM_1000_NS12placeholders2_9E:
	.zero		1
	.type		_ZN34_INTERNAL_4f7eaccc_4_k_cu_759b2aeb4cuda3std3__419piecewise_constructE,@object
	.size		_ZN34_INTERNAL_4f7eaccc_4_k_cu_759b2aeb4cuda3std3__419piecewise_constructE,(_ZN34_INTERNAL_4f7eaccc_4_k_cu_759b2aeb4cuda3std6ranges3__45__cpo5cdataE - _ZN34_INTERNAL_4f7eaccc_4_k_cu_759b2aeb4cuda3std3__419piecewise_constructE)
_ZN34_INTERNAL_4f7eaccc_4_k_cu_759b2aeb4cuda3std3__419piecewise_constructE:
	.zero		1
	.type		_ZN34_INTERNAL_4f7eaccc_4_k_cu_759b2aeb4cuda3std6ranges3__45__cpo5cdataE,@object
	.size		_ZN34_INTERNAL_4f7eaccc_4_k_cu_759b2aeb4cuda3std6ranges3__45__cpo5cdataE,(_ZN34_INTERNAL_4f7eaccc_4_k_cu_759b2aeb6thrust24THRUST_300001_SM_1000_NS12placeholders2_1E - _ZN34_INTERNAL_4f7eaccc_4_k_cu_759b2aeb4cuda3std6ranges3__45__cpo5cdataE)
_ZN34_INTERNAL_4f7eaccc_4_k_cu_759b2aeb4cuda3std6ranges3__45__cpo5cdataE:
	.zero		1
	.type		_ZN34_INTERNAL_4f7eaccc_4_k_cu_759b2aeb6thrust24THRUST_300001_SM_1000_NS12placeholders2_1E,@object
	.size		_ZN34_INTERNAL_4f7eaccc_4_k_cu_759b2aeb6thrust24THRUST_300001_SM_1000_NS12placeholders2_1E,(_ZN34_INTERNAL_4f7eaccc_4_k_cu_759b2aeb4cuda3std3__45__cpo3endE - _ZN34_INTERNAL_4f7eaccc_4_k_cu_759b2aeb6thrust24THRUST_300001_SM_1000_NS12placeholders2_1E)
_ZN34_INTERNAL_4f7eaccc_4_k_cu_759b2aeb6thrust24THRUST_300001_SM_1000_NS12placeholders2_1E:
	.zero		1
	.type		_ZN34_INTERNAL_4f7eaccc_4_k_cu_759b2aeb4cuda3std3__45__cpo3endE,@object
	.size		_ZN34_INTERNAL_4f7eaccc_4_k_cu_759b2aeb4cuda3std3__45__cpo3endE,(_ZN34_INTERNAL_4f7eaccc_4_k_cu_759b2aeb4cuda3std6ranges3__45__cpo3endE - _ZN34_INTERNAL_4f7eaccc_4_k_cu_759b2aeb4cuda3std3__45__cpo3endE)
_ZN34_INTERNAL_4f7eaccc_4_k_cu_759b2aeb4cuda3std3__45__cpo3endE:
	.zero		1
	.type		_ZN34_INTERNAL_4f7eaccc_4_k_cu_759b2aeb4cuda3std6ranges3__45__cpo3endE,@object
	.size		_ZN34_INTERNAL_4f7eaccc_4_k_cu_759b2aeb4cuda3std6ranges3__45__cpo3endE,(_ZN34_INTERNAL_4f7eaccc_4_k_cu_759b2aeb6thrust24THRUST_300001_SM_1000_NS12placeholders2_5E - _ZN34_INTERNAL_4f7eaccc_4_k_cu_759b2aeb4cuda3std6ranges3__45__cpo3endE)
_ZN34_INTERNAL_4f7eaccc_4_k_cu_759b2aeb4cuda3std6ranges3__45__cpo3endE:
	.zero		1
	.type		_ZN34_INTERNAL_4f7eaccc_4_k_cu_759b2aeb6thrust24THRUST_300001_SM_1000_NS12placeholders2_5E,@object
	.size		_ZN34_INTERNAL_4f7eaccc_4_k_cu_759b2aeb6thrust24THRUST_300001_SM_1000_NS12placeholders2_5E,(_ZN34_INTERNAL_4f7eaccc_4_k_cu_759b2aeb4cuda3std3__45__cpo4rendE - _ZN34_INTERNAL_4f7eaccc_4_k_cu_759b2aeb6thrust24THRUST_300001_SM_1000_NS12placeholders2_5E)
_ZN34_INTERNAL_4f7eaccc_4_k_cu_759b2aeb6thrust24THRUST_300001_SM_1000_NS12placeholders2_5E:
	.zero		1
	.type		_ZN34_INTERNAL_4f7eaccc_4_k_cu_759b2aeb4cuda3std3__45__cpo4rendE,@object
	.size		_ZN34_INTERNAL_4f7eaccc_4_k_cu_759b2aeb4cuda3std3__45__cpo4rendE,(_ZN34_INTERNAL_4f7eaccc_4_k_cu_759b2aeb4cuda3std6ranges3__45__cpo9iter_swapE - _ZN34_INTERNAL_4f7eaccc_4_k_cu_759b2aeb4cuda3std3__45__cpo4rendE)
_ZN34_INTERNAL_4f7eaccc_4_k_cu_759b2aeb4cuda3std3__45__cpo4rendE:
	.zero		1
	.type		_ZN34_INTERNAL_4f7eaccc_4_k_cu_759b2aeb4cuda3std6ranges3__45__cpo9iter_swapE,@object
	.size		_ZN34_INTERNAL_4f7eaccc_4_k_cu_759b2aeb4cuda3std6ranges3__45__cpo9iter_swapE,(_ZN34_INTERNAL_4f7eaccc_4_k_cu_759b2aeb4cuda3std3__48unexpectE - _ZN34_INTERNAL_4f7eaccc_4_k_cu_759b2aeb4cuda3std6ranges3__45__cpo9iter_swapE)
_ZN34_INTERNAL_4f7eaccc_4_k_cu_759b2aeb4cuda3std6ranges3__45__cpo9iter_swapE:
	.zero		1
	.type		_ZN34_INTERNAL_4f7eaccc_4_k_cu_759b2aeb4cuda3std3__48unexpectE,@object
	.size		_ZN34_INTERNAL_4f7eaccc_4_k_cu_759b2aeb4cuda3std3__48unexpectE,(_ZN34_INTERNAL_4f7eaccc_4_k_cu_759b2aeb6thrust24THRUST_300001_SM_1000_NS8cuda_cub3parE - _ZN34_INTERNAL_4f7eaccc_4_k_cu_759b2aeb4cuda3std3__48unexpectE)
_ZN34_INTERNAL_4f7eaccc_4_k_cu_759b2aeb4cuda3std3__48unexpectE:
	.zero		1
	.type		_ZN34_INTERNAL_4f7eaccc_4_k_cu_759b2aeb6thrust24THRUST_300001_SM_1000_NS8cuda_cub3parE,@object
	.size		_ZN34_INTERNAL_4f7eaccc_4_k_cu_759b2aeb6thrust24THRUST_300001_SM_1000_NS8cuda_cub3parE,(.L_38 - _ZN34_INTERNAL_4f7eaccc_4_k_cu_759b2aeb6thrust24THRUST_300001_SM_1000_NS8cuda_cub3parE)
_ZN34_INTERNAL_4f7eaccc_4_k_cu_759b2aeb6thrust24THRUST_300001_SM_1000_NS8cuda_cub3parE:
	.zero		1
.L_38:


//--------------------- .nv.constant0._ZN3cub18CUB_300001_SM_10006detail11EmptyKernelIvEEvv --------------------------
	.section	.nv.constant0._ZN3cub18CUB_300001_SM_10006detail11EmptyKernelIvEEvv,"a",@progbits
	.sectionflags	@""
	.align	4
.nv.constant0._ZN3cub18CUB_300001_SM_10006detail11EmptyKernelIvEEvv:
	.zero		896


//--------------------- .nv.constant0._Z23selectMutatedOrOriginalv --------------------------
	.section	.nv.constant0._Z23selectMutatedOrOriginalv,"a",@progbits
	.sectionflags	@""
	.align	4
.nv.constant0._Z23selectMutatedOrOriginalv:
	.zero		896


//--------------------- .nv.constant0._Z15evaluateVasicekv --------------------------
	.section	.nv.constant0._Z15evaluateVasicekv,"a",@progbits
	.sectionflags	@""
	.align	4
.nv.constant0._Z15evaluateVasicekv:
	.zero		896


//--------------------- .nv.constant0._Z18mutateAndCrossOverv --------------------------
	.section	.nv.constant0._Z18mutateAndCrossOverv,"a",@progbits
	.sectionflags	@""
	.align	4
.nv.constant0._Z18mutateAndCrossOverv:
	.zero		896


//--------------------- .nv.constant0._Z20creatMutationIndexesv --------------------------
	.section	.nv.constant0._Z20creatMutationIndexesv,"a",@progbits
	.sectionflags	@""
	.align	4
.nv.constant0._Z20creatMutationIndexesv:
	.zero		896


//--------------------- .nv.constant0._Z20initializePopulationP17curandStateXORWOWPdii --------------------------
	.section	.nv.constant0._Z20initializePopulationP17curandStateXORWOWPdii,"a",@progbits
	.sectionflags	@""
	.align	4
.nv.constant0._Z20initializePopulationP17curandStateXORWOWPdii:
	.zero		920


//--------------------- .nv.constant0._Z16initializeCurandP17curandStateXORWOWmi --------------------------
	.section	.nv.constant0._Z16initializeCurandP17curandStateXORWOWmi,"a",@progbits
	.sectionflags	@""
	.align	4
.nv.constant0._Z16initializeCurandP17curandStateXORWOWmi:
	.zero		916


//--------------------- SYMBOLS --------------------------

	.type		.nv.reservedSmem.offset0,@object
	.size		.nv.reservedSmem.offset0,0x4
